//
// Generated by NVIDIA NVVM Compiler
//
// Compiler Build ID: CL-36424714
// Cuda compilation tools, release 13.0, V13.0.88
// Based on NVVM 20.0.0
//

.version 9.0
.target sm_100
.address_size 64

	// .globl	_Z20count_workload_splitPiPKiiS1_i

.visible .entry _Z20count_workload_splitPiPKiiS1_i(
	.param .u64 .ptr .align 1 _Z20count_workload_splitPiPKiiS1_i_param_0,
	.param .u64 .ptr .align 1 _Z20count_workload_splitPiPKiiS1_i_param_1,
	.param .u32 _Z20count_workload_splitPiPKiiS1_i_param_2,
	.param .u64 .ptr .align 1 _Z20count_workload_splitPiPKiiS1_i_param_3,
	.param .u32 _Z20count_workload_splitPiPKiiS1_i_param_4
)
{
	.reg .pred 	%p<16>;
	.reg .b32 	%r<70>;
	.reg .b32 	%f<17>;
	.reg .b64 	%rd<15>;

	ld.param.u64 	%rd8, [_Z20count_workload_splitPiPKiiS1_i_param_0];
	ld.param.u64 	%rd9, [_Z20count_workload_splitPiPKiiS1_i_param_1];
	ld.param.u32 	%r44, [_Z20count_workload_splitPiPKiiS1_i_param_2];
	ld.param.u32 	%r45, [_Z20count_workload_splitPiPKiiS1_i_param_4];
	cvta.to.global.u64 	%rd1, %rd9;
	setp.lt.s32 	%p1, %r44, 1;
	mov.b32 	%r58, 0;
	@%p1 bra 	$L__BB0_27;
	cvt.rn.f32.s32 	%f1, %r45;
	and.b32  	%r1, %r44, 3;
	setp.lt.u32 	%p2, %r44, 4;
	mov.b32 	%r63, 0;
	mov.u32 	%r58, %r63;
	@%p2 bra 	$L__BB0_20;
	and.b32  	%r63, %r44, 2147483644;
	ld.global.u32 	%r56, [%rd1];
	add.s64 	%rd13, %rd1, 8;
	neg.s32 	%r55, %r63;
	mov.b32 	%r58, 0;
$L__BB0_3:
	ld.global.u32 	%r8, [%rd13+-4];
	sub.s32 	%r9, %r8, %r56;
	setp.eq.s32 	%p3, %r9, 0;
	@%p3 bra 	$L__BB0_7;
	setp.le.s32 	%p4, %r9, %r45;
	@%p4 bra 	$L__BB0_6;
	cvt.rn.f32.s32 	%f2, %r9;
	div.rn.f32 	%f3, %f2, %f1;
	cvt.rpi.f32.f32 	%f4, %f3;
	cvt.rzi.s32.f32 	%r50, %f4;
	add.s32 	%r58, %r50, %r58;
	bra.uni 	$L__BB0_7;
$L__BB0_6:
	add.s32 	%r58, %r58, 1;
$L__BB0_7:
	ld.global.u32 	%r13, [%rd13];
	sub.s32 	%r14, %r13, %r8;
	setp.eq.s32 	%p5, %r14, 0;
	@%p5 bra 	$L__BB0_11;
	setp.gt.s32 	%p6, %r14, %r45;
	@%p6 bra 	$L__BB0_10;
	add.s32 	%r58, %r58, 1;
	bra.uni 	$L__BB0_11;
$L__BB0_10:
	cvt.rn.f32.s32 	%f5, %r14;
	div.rn.f32 	%f6, %f5, %f1;
	cvt.rpi.f32.f32 	%f7, %f6;
	cvt.rzi.s32.f32 	%r51, %f7;
	add.s32 	%r58, %r51, %r58;
$L__BB0_11:
	ld.global.u32 	%r18, [%rd13+4];
	sub.s32 	%r19, %r18, %r13;
	setp.eq.s32 	%p7, %r19, 0;
	@%p7 bra 	$L__BB0_15;
	setp.gt.s32 	%p8, %r19, %r45;
	@%p8 bra 	$L__BB0_14;
	add.s32 	%r58, %r58, 1;
	bra.uni 	$L__BB0_15;
$L__BB0_14:
	cvt.rn.f32.s32 	%f8, %r19;
	div.rn.f32 	%f9, %f8, %f1;
	cvt.rpi.f32.f32 	%f10, %f9;
	cvt.rzi.s32.f32 	%r52, %f10;
	add.s32 	%r58, %r52, %r58;
$L__BB0_15:
	ld.global.u32 	%r56, [%rd13+8];
	sub.s32 	%r24, %r56, %r18;
	setp.eq.s32 	%p9, %r24, 0;
	@%p9 bra 	$L__BB0_19;
	setp.gt.s32 	%p10, %r24, %r45;
	@%p10 bra 	$L__BB0_18;
	add.s32 	%r58, %r58, 1;
	bra.uni 	$L__BB0_19;
$L__BB0_18:
	cvt.rn.f32.s32 	%f11, %r24;
	div.rn.f32 	%f12, %f11, %f1;
	cvt.rpi.f32.f32 	%f13, %f12;
	cvt.rzi.s32.f32 	%r53, %f13;
	add.s32 	%r58, %r53, %r58;
$L__BB0_19:
	add.s64 	%rd13, %rd13, 16;
	add.s32 	%r55, %r55, 4;
	setp.ne.s32 	%p11, %r55, 0;
	@%p11 bra 	$L__BB0_3;
$L__BB0_20:
	setp.eq.s32 	%p12, %r1, 0;
	@%p12 bra 	$L__BB0_27;
	mul.wide.u32 	%rd10, %r63, 4;
	add.s64 	%rd11, %rd1, %rd10;
	ld.global.u32 	%r66, [%rd11];
	add.s64 	%rd14, %rd11, 4;
	neg.s32 	%r65, %r1;
$L__BB0_22:
	.pragma "nounroll";
	mov.u32 	%r35, %r66;
	ld.global.u32 	%r66, [%rd14];
	sub.s32 	%r38, %r66, %r35;
	setp.eq.s32 	%p13, %r38, 0;
	@%p13 bra 	$L__BB0_26;
	setp.gt.s32 	%p14, %r38, %r45;
	@%p14 bra 	$L__BB0_25;
	add.s32 	%r58, %r58, 1;
	bra.uni 	$L__BB0_26;
$L__BB0_25:
	cvt.rn.f32.s32 	%f14, %r38;
	div.rn.f32 	%f15, %f14, %f1;
	cvt.rpi.f32.f32 	%f16, %f15;
	cvt.rzi.s32.f32 	%r54, %f16;
	add.s32 	%r58, %r54, %r58;
$L__BB0_26:
	add.s64 	%rd14, %rd14, 4;
	add.s32 	%r65, %r65, 1;
	setp.ne.s32 	%p15, %r65, 0;
	@%p15 bra 	$L__BB0_22;
$L__BB0_27:
	cvta.to.global.u64 	%rd12, %rd8;
	st.global.u32 	[%rd12], %r58;
	ret;

}
	// .globl	_Z14workload_splitPiPKiii
.visible .entry _Z14workload_splitPiPKiii(
	.param .u64 .ptr .align 1 _Z14workload_splitPiPKiii_param_0,
	.param .u64 .ptr .align 1 _Z14workload_splitPiPKiii_param_1,
	.param .u32 _Z14workload_splitPiPKiii_param_2,
	.param .u32 _Z14workload_splitPiPKiii_param_3
)
{
	.reg .pred 	%p<15>;
	.reg .b32 	%r<118>;
	.reg .b64 	%rd<20>;

	ld.param.u64 	%rd6, [_Z14workload_splitPiPKiii_param_0];
	ld.param.u64 	%rd5, [_Z14workload_splitPiPKiii_param_1];
	ld.param.u32 	%r43, [_Z14workload_splitPiPKiii_param_2];
	ld.param.u32 	%r44, [_Z14workload_splitPiPKiii_param_3];
	cvta.to.global.u64 	%rd1, %rd6;
	setp.lt.s32 	%p1, %r43, 1;
	@%p1 bra 	$L__BB1_20;
	shl.b32 	%r1, %r44, 3;
	shl.b32 	%r2, %r44, 1;
	mul.lo.s32 	%r3, %r44, 3;
	shl.b32 	%r4, %r44, 2;
	mul.lo.s32 	%r5, %r44, 5;
	mul.lo.s32 	%r6, %r44, 6;
	mul.lo.s32 	%r7, %r44, 7;
	add.s64 	%rd2, %rd1, 48;
	cvta.to.global.u64 	%rd3, %rd5;
	mov.b32 	%r101, 0;
	mov.u32 	%r115, %r101;
$L__BB1_2:
	mov.u32 	%r8, %r101;
	add.s32 	%r101, %r8, 1;
	mul.wide.u32 	%rd7, %r8, 4;
	add.s64 	%rd4, %rd3, %rd7;
	ld.global.u32 	%r46, [%rd4+4];
	ld.global.u32 	%r47, [%rd4];
	sub.s32 	%r11, %r46, %r47;
	setp.eq.s32 	%p2, %r11, 0;
	@%p2 bra 	$L__BB1_19;
	setp.le.s32 	%p3, %r11, %r44;
	@%p3 bra 	$L__BB1_18;
	div.s32 	%r12, %r11, %r44;
	setp.lt.s32 	%p4, %r12, 1;
	mov.b32 	%r116, 0;
	@%p4 bra 	$L__BB1_16;
	and.b32  	%r13, %r12, 7;
	setp.lt.u32 	%p5, %r12, 8;
	mov.b32 	%r110, 0;
	@%p5 bra 	$L__BB1_8;
	and.b32  	%r110, %r12, 2147483640;
	neg.s32 	%r104, %r110;
	mov.b32 	%r103, 0;
$L__BB1_7:
	.pragma "nounroll";
	mul.wide.s32 	%rd10, %r115, 4;
	add.s64 	%rd11, %rd2, %rd10;
	st.global.u32 	[%rd11+-48], %r8;
	ld.global.u32 	%r53, [%rd4];
	add.s32 	%r54, %r103, %r53;
	st.global.u32 	[%rd11+-44], %r54;
	st.global.u32 	[%rd11+-40], %r44;
	st.global.u32 	[%rd11+-36], %r8;
	ld.global.u32 	%r55, [%rd4];
	add.s32 	%r56, %r44, %r103;
	add.s32 	%r57, %r56, %r55;
	st.global.u32 	[%rd11+-32], %r57;
	st.global.u32 	[%rd11+-28], %r44;
	st.global.u32 	[%rd11+-24], %r8;
	ld.global.u32 	%r58, [%rd4];
	add.s32 	%r59, %r2, %r103;
	add.s32 	%r60, %r59, %r58;
	st.global.u32 	[%rd11+-20], %r60;
	st.global.u32 	[%rd11+-16], %r44;
	st.global.u32 	[%rd11+-12], %r8;
	ld.global.u32 	%r61, [%rd4];
	add.s32 	%r62, %r3, %r103;
	add.s32 	%r63, %r62, %r61;
	st.global.u32 	[%rd11+-8], %r63;
	st.global.u32 	[%rd11+-4], %r44;
	st.global.u32 	[%rd11], %r8;
	ld.global.u32 	%r64, [%rd4];
	add.s32 	%r65, %r4, %r103;
	add.s32 	%r66, %r65, %r64;
	st.global.u32 	[%rd11+4], %r66;
	st.global.u32 	[%rd11+8], %r44;
	st.global.u32 	[%rd11+12], %r8;
	ld.global.u32 	%r67, [%rd4];
	add.s32 	%r68, %r5, %r103;
	add.s32 	%r69, %r68, %r67;
	st.global.u32 	[%rd11+16], %r69;
	st.global.u32 	[%rd11+20], %r44;
	st.global.u32 	[%rd11+24], %r8;
	ld.global.u32 	%r70, [%rd4];
	add.s32 	%r71, %r6, %r103;
	add.s32 	%r72, %r71, %r70;
	st.global.u32 	[%rd11+28], %r72;
	st.global.u32 	[%rd11+32], %r44;
	st.global.u32 	[%rd11+36], %r8;
	ld.global.u32 	%r73, [%rd4];
	add.s32 	%r74, %r7, %r103;
	add.s32 	%r75, %r74, %r73;
	st.global.u32 	[%rd11+40], %r75;
	add.s32 	%r115, %r115, 24;
	st.global.u32 	[%rd11+44], %r44;
	add.s32 	%r104, %r104, 8;
	add.s32 	%r103, %r103, %r1;
	setp.ne.s32 	%p6, %r104, 0;
	@%p6 bra 	$L__BB1_7;
$L__BB1_8:
	setp.eq.s32 	%p7, %r13, 0;
	mov.u32 	%r116, %r12;
	@%p7 bra 	$L__BB1_16;
	and.b32  	%r25, %r12, 3;
	setp.lt.u32 	%p8, %r13, 4;
	@%p8 bra 	$L__BB1_11;
	mul.wide.s32 	%rd12, %r115, 4;
	add.s64 	%rd13, %rd1, %rd12;
	st.global.u32 	[%rd13], %r8;
	ld.global.u32 	%r77, [%rd4];
	mul.lo.s32 	%r78, %r110, %r44;
	add.s32 	%r79, %r77, %r78;
	st.global.u32 	[%rd13+4], %r79;
	st.global.u32 	[%rd13+8], %r44;
	st.global.u32 	[%rd13+12], %r8;
	ld.global.u32 	%r80, [%rd4];
	add.s32 	%r81, %r78, %r44;
	add.s32 	%r82, %r80, %r81;
	st.global.u32 	[%rd13+16], %r82;
	st.global.u32 	[%rd13+20], %r44;
	st.global.u32 	[%rd13+24], %r8;
	ld.global.u32 	%r83, [%rd4];
	add.s32 	%r84, %r81, %r44;
	add.s32 	%r85, %r83, %r84;
	st.global.u32 	[%rd13+28], %r85;
	st.global.u32 	[%rd13+32], %r44;
	st.global.u32 	[%rd13+36], %r8;
	ld.global.u32 	%r86, [%rd4];
	add.s32 	%r87, %r84, %r44;
	add.s32 	%r88, %r86, %r87;
	st.global.u32 	[%rd13+40], %r88;
	st.global.u32 	[%rd13+44], %r44;
	add.s32 	%r115, %r115, 12;
	add.s32 	%r110, %r110, 4;
$L__BB1_11:
	setp.eq.s32 	%p9, %r25, 0;
	mov.u32 	%r116, %r12;
	@%p9 bra 	$L__BB1_16;
	setp.eq.s32 	%p10, %r25, 1;
	@%p10 bra 	$L__BB1_14;
	mul.wide.s32 	%rd14, %r115, 4;
	add.s64 	%rd15, %rd1, %rd14;
	st.global.u32 	[%rd15], %r8;
	ld.global.u32 	%r90, [%rd4];
	mul.lo.s32 	%r91, %r110, %r44;
	add.s32 	%r92, %r90, %r91;
	st.global.u32 	[%rd15+4], %r92;
	st.global.u32 	[%rd15+8], %r44;
	st.global.u32 	[%rd15+12], %r8;
	ld.global.u32 	%r93, [%rd4];
	add.s32 	%r94, %r91, %r44;
	add.s32 	%r95, %r93, %r94;
	st.global.u32 	[%rd15+16], %r95;
	st.global.u32 	[%rd15+20], %r44;
	add.s32 	%r115, %r115, 6;
	add.s32 	%r110, %r110, 2;
$L__BB1_14:
	and.b32  	%r96, %r12, 1;
	setp.eq.b32 	%p11, %r96, 1;
	not.pred 	%p12, %p11;
	mov.u32 	%r116, %r12;
	@%p12 bra 	$L__BB1_16;
	mul.wide.s32 	%rd16, %r115, 4;
	add.s64 	%rd17, %rd1, %rd16;
	st.global.u32 	[%rd17], %r8;
	ld.global.u32 	%r97, [%rd4];
	mad.lo.s32 	%r98, %r110, %r44, %r97;
	st.global.u32 	[%rd17+4], %r98;
	add.s32 	%r115, %r115, 3;
	st.global.u32 	[%rd17+8], %r44;
	mov.u32 	%r116, %r12;
$L__BB1_16:
	rem.s32 	%r39, %r11, %r44;
	setp.eq.s32 	%p13, %r39, 0;
	@%p13 bra 	$L__BB1_19;
	mul.wide.s32 	%rd18, %r115, 4;
	add.s64 	%rd19, %rd1, %rd18;
	st.global.u32 	[%rd19], %r8;
	ld.global.u32 	%r99, [%rd4];
	mad.lo.s32 	%r100, %r116, %r44, %r99;
	st.global.u32 	[%rd19+4], %r100;
	add.s32 	%r115, %r115, 3;
	st.global.u32 	[%rd19+8], %r39;
	bra.uni 	$L__BB1_19;
$L__BB1_18:
	mul.wide.s32 	%rd8, %r115, 4;
	add.s64 	%rd9, %rd1, %rd8;
	st.global.u32 	[%rd9], %r8;
	ld.global.u32 	%r48, [%rd4];
	st.global.u32 	[%rd9+4], %r48;
	add.s32 	%r115, %r115, 3;
	st.global.u32 	[%rd9+8], %r11;
$L__BB1_19:
	setp.ne.s32 	%p14, %r101, %r43;
	@%p14 bra 	$L__BB1_2;
$L__BB1_20:
	ret;

}
	// .globl	_Z20count_workload_mergePiPKiiS1_i
.visible .entry _Z20count_workload_mergePiPKiiS1_i(
	.param .u64 .ptr .align 1 _Z20count_workload_mergePiPKiiS1_i_param_0,
	.param .u64 .ptr .align 1 _Z20count_workload_mergePiPKiiS1_i_param_1,
	.param .u32 _Z20count_workload_mergePiPKiiS1_i_param_2,
	.param .u64 .ptr .align 1 _Z20count_workload_mergePiPKiiS1_i_param_3,
	.param .u32 _Z20count_workload_mergePiPKiiS1_i_param_4
)
{
	.reg .pred 	%p<6>;
	.reg .b32 	%r<31>;
	.reg .b64 	%rd<9>;

	ld.param.u64 	%rd2, [_Z20count_workload_mergePiPKiiS1_i_param_0];
	ld.param.u64 	%rd3, [_Z20count_workload_mergePiPKiiS1_i_param_1];
	ld.param.u32 	%r17, [_Z20count_workload_mergePiPKiiS1_i_param_2];
	ld.param.u32 	%r18, [_Z20count_workload_mergePiPKiiS1_i_param_4];
	cvta.to.global.u64 	%rd1, %rd3;
	setp.lt.s32 	%p1, %r17, 1;
	mov.b32 	%r28, 0;
	@%p1 bra 	$L__BB2_8;
	mov.b32 	%r29, 0;
	mov.u32 	%r28, %r29;
$L__BB2_2:
	mul.wide.s32 	%rd4, %r29, 4;
	add.s64 	%rd5, %rd1, %rd4;
	ld.global.u32 	%r25, [%rd5+4];
	ld.global.u32 	%r21, [%rd5];
	sub.s32 	%r26, %r25, %r21;
	setp.eq.s32 	%p2, %r26, 0;
	@%p2 bra 	$L__BB2_7;
	setp.ge.s32 	%p3, %r26, %r18;
	@%p3 bra 	$L__BB2_6;
$L__BB2_4:
	mov.u32 	%r7, %r29;
	add.s32 	%r29, %r7, 1;
	mul.wide.s32 	%rd6, %r7, 4;
	add.s64 	%rd7, %rd1, %rd6;
	ld.global.u32 	%r9, [%rd7+8];
	sub.s32 	%r22, %r9, %r25;
	add.s32 	%r26, %r26, %r22;
	setp.le.s32 	%p4, %r26, %r18;
	mov.u32 	%r25, %r9;
	@%p4 bra 	$L__BB2_4;
	add.s32 	%r28, %r28, 1;
	mov.u32 	%r29, %r7;
	bra.uni 	$L__BB2_7;
$L__BB2_6:
	add.s32 	%r28, %r28, 1;
$L__BB2_7:
	add.s32 	%r29, %r29, 1;
	setp.lt.s32 	%p5, %r29, %r17;
	@%p5 bra 	$L__BB2_2;
$L__BB2_8:
	cvta.to.global.u64 	%rd8, %rd2;
	st.global.u32 	[%rd8], %r28;
	ret;

}
	// .globl	_Z14workload_mergePiS_iPKii
.visible .entry _Z14workload_mergePiS_iPKii(
	.param .u64 .ptr .align 1 _Z14workload_mergePiS_iPKii_param_0,
	.param .u64 .ptr .align 1 _Z14workload_mergePiS_iPKii_param_1,
	.param .u32 _Z14workload_mergePiS_iPKii_param_2,
	.param .u64 .ptr .align 1 _Z14workload_mergePiS_iPKii_param_3,
	.param .u32 _Z14workload_mergePiS_iPKii_param_4
)
{
	.reg .pred 	%p<6>;
	.reg .b32 	%r<30>;
	.reg .b64 	%rd<13>;

	ld.param.u64 	%rd5, [_Z14workload_mergePiS_iPKii_param_0];
	ld.param.u64 	%rd6, [_Z14workload_mergePiS_iPKii_param_1];
	ld.param.u32 	%r16, [_Z14workload_mergePiS_iPKii_param_2];
	ld.param.u32 	%r17, [_Z14workload_mergePiS_iPKii_param_4];
	cvta.to.global.u64 	%rd1, %rd5;
	cvta.to.global.u64 	%rd2, %rd6;
	setp.lt.s32 	%p1, %r16, 1;
	@%p1 bra 	$L__BB3_9;
	mov.b32 	%r29, 0;
	mov.u32 	%r28, %r29;
$L__BB3_2:
	mul.wide.s32 	%rd7, %r29, 4;
	add.s64 	%rd3, %rd2, %rd7;
	ld.global.u32 	%r19, [%rd3+4];
	ld.global.u32 	%r20, [%rd3];
	sub.s32 	%r26, %r19, %r20;
	setp.eq.s32 	%p2, %r26, 0;
	@%p2 bra 	$L__BB3_8;
	setp.ge.s32 	%p3, %r26, %r17;
	@%p3 bra 	$L__BB3_7;
	mul.wide.s32 	%rd10, %r28, 4;
	add.s64 	%rd11, %rd1, %rd10;
	st.global.u32 	[%rd11], %r29;
	ld.global.u32 	%r25, [%rd3+4];
$L__BB3_5:
	mov.u32 	%r7, %r29;
	mov.u32 	%r5, %r25;
	add.s32 	%r29, %r7, 1;
	mul.wide.s32 	%rd12, %r7, 4;
	add.s64 	%rd4, %rd2, %rd12;
	ld.global.u32 	%r25, [%rd4+8];
	sub.s32 	%r21, %r25, %r5;
	neg.s32 	%r22, %r5;
	st.global.u32 	[%rd4+4], %r22;
	add.s32 	%r26, %r26, %r21;
	setp.le.s32 	%p4, %r26, %r17;
	@%p4 bra 	$L__BB3_5;
	st.global.u32 	[%rd4+4], %r5;
	add.s32 	%r28, %r28, 1;
	mov.u32 	%r29, %r7;
	bra.uni 	$L__BB3_8;
$L__BB3_7:
	add.s32 	%r12, %r28, 1;
	mul.wide.s32 	%rd8, %r28, 4;
	add.s64 	%rd9, %rd1, %rd8;
	st.global.u32 	[%rd9], %r29;
	mov.u32 	%r28, %r12;
$L__BB3_8:
	add.s32 	%r29, %r29, 1;
	setp.lt.s32 	%p5, %r29, %r16;
	@%p5 bra 	$L__BB3_2;
$L__BB3_9:
	ret;

}
	// .globl	_Z30count_workload_merge_and_splitPiS_iPKii
.visible .entry _Z30count_workload_merge_and_splitPiS_iPKii(
	.param .u64 .ptr .align 1 _Z30count_workload_merge_and_splitPiS_iPKii_param_0,
	.param .u64 .ptr .align 1 _Z30count_workload_merge_and_splitPiS_iPKii_param_1,
	.param .u32 _Z30count_workload_merge_and_splitPiS_iPKii_param_2,
	.param .u64 .ptr .align 1 _Z30count_workload_merge_and_splitPiS_iPKii_param_3,
	.param .u32 _Z30count_workload_merge_and_splitPiS_iPKii_param_4
)
{
	.reg .pred 	%p<13>;
	.reg .b32 	%r<50>;
	.reg .b32 	%f<5>;
	.reg .b64 	%rd<9>;

	ld.param.u64 	%rd2, [_Z30count_workload_merge_and_splitPiS_iPKii_param_0];
	ld.param.u64 	%rd3, [_Z30count_workload_merge_and_splitPiS_iPKii_param_1];
	ld.param.u32 	%r25, [_Z30count_workload_merge_and_splitPiS_iPKii_param_2];
	ld.param.u32 	%r26, [_Z30count_workload_merge_and_splitPiS_iPKii_param_4];
	cvta.to.global.u64 	%rd1, %rd3;
	setp.lt.s32 	%p1, %r25, 1;
	mov.b32 	%r49, 0;
	@%p1 bra 	$L__BB4_15;
	cvt.rn.f32.s32 	%f1, %r26;
	mov.b32 	%r48, 0;
	mov.u32 	%r47, %r48;
	mov.u32 	%r46, %r48;
$L__BB4_2:
	mul.wide.s32 	%rd4, %r48, 4;
	add.s64 	%rd5, %rd1, %rd4;
	ld.global.u32 	%r29, [%rd5+4];
	ld.global.u32 	%r30, [%rd5];
	sub.s32 	%r4, %r29, %r30;
	setp.eq.s32 	%p2, %r4, 0;
	@%p2 bra 	$L__BB4_13;
	setp.ne.s32 	%p3, %r47, 0;
	selp.s32 	%r31, -1, 0, %p3;
	add.s32 	%r48, %r48, %r31;
	selp.b32 	%r42, %r47, %r4, %p3;
	setp.ge.s32 	%p4, %r42, %r26;
	@%p4 bra 	$L__BB4_10;
	setp.ge.s32 	%p6, %r48, %r25;
	@%p6 bra 	$L__BB4_9;
	mov.u32 	%r43, %r48;
$L__BB4_6:
	add.s32 	%r48, %r43, 1;
	setp.ge.s32 	%p7, %r48, %r25;
	mov.b32 	%r44, 0;
	@%p7 bra 	$L__BB4_8;
	mul.wide.s32 	%rd6, %r43, 4;
	add.s64 	%rd7, %rd1, %rd6;
	ld.global.u32 	%r35, [%rd7+8];
	ld.global.u32 	%r36, [%rd7+4];
	sub.s32 	%r44, %r35, %r36;
$L__BB4_8:
	setp.lt.s32 	%p8, %r48, %r25;
	add.s32 	%r42, %r42, %r44;
	setp.le.s32 	%p9, %r42, %r26;
	and.pred  	%p10, %p9, %p8;
	mov.u32 	%r43, %r48;
	@%p10 bra 	$L__BB4_6;
$L__BB4_9:
	add.s32 	%r48, %r48, -1;
	add.s32 	%r46, %r46, 1;
	mov.b32 	%r47, 0;
	bra.uni 	$L__BB4_13;
$L__BB4_10:
	setp.le.s32 	%p5, %r42, %r26;
	@%p5 bra 	$L__BB4_12;
	cvt.rn.f32.s32 	%f2, %r42;
	div.rn.f32 	%f3, %f2, %f1;
	cvt.rmi.f32.f32 	%f4, %f3;
	cvt.rzi.s32.f32 	%r33, %f4;
	add.s32 	%r46, %r33, %r46;
	rem.s32 	%r47, %r42, %r26;
	bra.uni 	$L__BB4_13;
$L__BB4_12:
	add.s32 	%r46, %r46, 1;
	mov.b32 	%r47, 0;
$L__BB4_13:
	add.s32 	%r48, %r48, 1;
	setp.lt.s32 	%p11, %r48, %r25;
	@%p11 bra 	$L__BB4_2;
	setp.ne.s32 	%p12, %r47, 0;
	selp.u32 	%r38, 1, 0, %p12;
	add.s32 	%r49, %r46, %r38;
$L__BB4_15:
	cvta.to.global.u64 	%rd8, %rd2;
	st.global.u32 	[%rd8], %r49;
	ret;

}
	// .globl	_Z15getWorkloadInfoPKiiiPiS1_iS1_
.visible .entry _Z15getWorkloadInfoPKiiiPiS1_iS1_(
	.param .u64 .ptr .align 1 _Z15getWorkloadInfoPKiiiPiS1_iS1__param_0,
	.param .u32 _Z15getWorkloadInfoPKiiiPiS1_iS1__param_1,
	.param .u32 _Z15getWorkloadInfoPKiiiPiS1_iS1__param_2,
	.param .u64 .ptr .align 1 _Z15getWorkloadInfoPKiiiPiS1_iS1__param_3,
	.param .u64 .ptr .align 1 _Z15getWorkloadInfoPKiiiPiS1_iS1__param_4,
	.param .u32 _Z15getWorkloadInfoPKiiiPiS1_iS1__param_5,
	.param .u64 .ptr .align 1 _Z15getWorkloadInfoPKiiiPiS1_iS1__param_6
)
{
	.reg .pred 	%p<20>;
	.reg .b32 	%r<169>;
	.reg .b64 	%rd<43>;

	ld.param.u64 	%rd9, [_Z15getWorkloadInfoPKiiiPiS1_iS1__param_0];
	ld.param.u32 	%r87, [_Z15getWorkloadInfoPKiiiPiS1_iS1__param_1];
	ld.param.u32 	%r88, [_Z15getWorkloadInfoPKiiiPiS1_iS1__param_2];
	ld.param.u64 	%rd10, [_Z15getWorkloadInfoPKiiiPiS1_iS1__param_3];
	ld.param.u64 	%rd11, [_Z15getWorkloadInfoPKiiiPiS1_iS1__param_4];
	ld.param.u64 	%rd7, [_Z15getWorkloadInfoPKiiiPiS1_iS1__param_6];
	cvta.to.global.u64 	%rd1, %rd9;
	cvta.to.global.u64 	%rd2, %rd11;
	cvta.to.global.u64 	%rd3, %rd10;
	setp.lt.s32 	%p1, %r87, 1;
	mov.b32 	%r162, -1;
	mov.b32 	%r158, 0;
	mov.b64 	%rd42, 0;
	mov.u32 	%r159, %r158;
	@%p1 bra 	$L__BB5_26;
	shl.b32 	%r1, %r88, 2;
	shl.b32 	%r2, %r88, 1;
	mul.lo.s32 	%r3, %r88, 3;
	mov.b32 	%r122, 0;
	mov.u32 	%r159, %r122;
	mov.u32 	%r158, %r122;
	mov.u32 	%r157, %r122;
$L__BB5_2:
	mul.wide.s32 	%rd12, %r122, 4;
	add.s64 	%rd4, %rd1, %rd12;
	ld.global.nc.u32 	%r160, [%rd4];
	ld.global.nc.u32 	%r94, [%rd4+4];
	sub.s32 	%r9, %r94, %r160;
	setp.eq.s32 	%p2, %r9, 0;
	mov.b32 	%r131, 0;
	mov.u32 	%r162, %r122;
	@%p2 bra 	$L__BB5_24;
	setp.eq.s32 	%p3, %r159, 0;
	mov.u32 	%r131, %r9;
	mov.u32 	%r162, %r122;
	@%p3 bra 	$L__BB5_5;
	add.s32 	%r162, %r122, -1;
	ld.global.nc.u32 	%r95, [%rd4+-4];
	sub.s32 	%r97, %r160, %r95;
	rem.s32 	%r98, %r97, %r88;
	sub.s32 	%r160, %r160, %r98;
	mov.u32 	%r131, %r159;
$L__BB5_5:
	setp.ge.s32 	%p4, %r131, %r88;
	@%p4 bra 	$L__BB5_12;
	mul.wide.s32 	%rd29, %r158, 4;
	add.s64 	%rd30, %rd2, %rd29;
	st.global.u32 	[%rd30], %r162;
	add.s32 	%r158, %r158, 2;
	st.global.u32 	[%rd30+4], %r160;
	setp.ge.s32 	%p13, %r162, %r87;
	mov.b32 	%r137, 0;
	mov.u32 	%r136, %r162;
	@%p13 bra 	$L__BB5_11;
	mov.b32 	%r130, 0;
	mov.u32 	%r129, %r131;
	mov.u32 	%r132, %r158;
$L__BB5_8:
	add.s32 	%r158, %r132, 1;
	mul.wide.s32 	%rd31, %r132, 4;
	add.s64 	%rd32, %rd2, %rd31;
	st.global.u32 	[%rd32], %r131;
	add.s32 	%r137, %r130, 1;
	add.s32 	%r136, %r137, %r162;
	setp.ge.s32 	%p14, %r136, %r87;
	mov.b32 	%r131, 0;
	@%p14 bra 	$L__BB5_10;
	add.s32 	%r114, %r130, %r162;
	mul.wide.s32 	%rd33, %r114, 4;
	add.s64 	%rd34, %rd1, %rd33;
	ld.global.nc.u32 	%r115, [%rd34+8];
	ld.global.nc.u32 	%r116, [%rd34+4];
	sub.s32 	%r131, %r115, %r116;
$L__BB5_10:
	setp.lt.s32 	%p15, %r136, %r87;
	add.s32 	%r129, %r129, %r131;
	setp.le.s32 	%p16, %r129, %r88;
	and.pred  	%p17, %p15, %p16;
	mov.u32 	%r130, %r137;
	mov.u32 	%r132, %r158;
	@%p17 bra 	$L__BB5_8;
$L__BB5_11:
	add.s32 	%r162, %r136, -1;
	add.s32 	%r31, %r157, 1;
	mul.wide.s32 	%rd35, %r157, 4;
	add.s64 	%rd36, %rd3, %rd35;
	st.global.u32 	[%rd36], %r137;
	mov.b32 	%r159, 0;
	mov.u32 	%r157, %r31;
	bra.uni 	$L__BB5_24;
$L__BB5_12:
	setp.le.s32 	%p5, %r131, %r88;
	@%p5 bra 	$L__BB5_23;
	div.s32 	%r32, %r131, %r88;
	setp.lt.s32 	%p6, %r32, 1;
	@%p6 bra 	$L__BB5_22;
	and.b32  	%r33, %r32, 3;
	setp.lt.u32 	%p7, %r32, 4;
	mov.b32 	%r152, 0;
	@%p7 bra 	$L__BB5_17;
	and.b32  	%r152, %r32, 2147483644;
	neg.s32 	%r142, %r152;
	add.s32 	%r141, %r88, %r160;
	add.s32 	%r140, %r2, %r160;
	add.s32 	%r139, %r3, %r160;
	mov.u32 	%r138, %r160;
$L__BB5_16:
	.pragma "nounroll";
	mul.wide.s32 	%rd17, %r157, 4;
	add.s64 	%rd18, %rd3, %rd17;
	mul.wide.s32 	%rd19, %r158, 4;
	add.s64 	%rd20, %rd2, %rd19;
	mov.b32 	%r103, 1;
	st.global.u32 	[%rd18], %r103;
	st.global.u32 	[%rd20], %r162;
	st.global.u32 	[%rd20+4], %r138;
	st.global.u32 	[%rd20+8], %r88;
	st.global.u32 	[%rd18+4], %r103;
	st.global.u32 	[%rd20+12], %r162;
	st.global.u32 	[%rd20+16], %r141;
	st.global.u32 	[%rd20+20], %r88;
	st.global.u32 	[%rd18+8], %r103;
	st.global.u32 	[%rd20+24], %r162;
	st.global.u32 	[%rd20+28], %r140;
	st.global.u32 	[%rd20+32], %r88;
	add.s32 	%r157, %r157, 4;
	st.global.u32 	[%rd18+12], %r103;
	st.global.u32 	[%rd20+36], %r162;
	st.global.u32 	[%rd20+40], %r139;
	add.s32 	%r158, %r158, 12;
	st.global.u32 	[%rd20+44], %r88;
	add.s32 	%r142, %r142, 4;
	add.s32 	%r141, %r141, %r1;
	add.s32 	%r140, %r140, %r1;
	add.s32 	%r139, %r139, %r1;
	add.s32 	%r138, %r138, %r1;
	setp.ne.s32 	%p8, %r142, 0;
	@%p8 bra 	$L__BB5_16;
$L__BB5_17:
	setp.eq.s32 	%p9, %r33, 0;
	@%p9 bra 	$L__BB5_22;
	setp.eq.s32 	%p10, %r33, 1;
	@%p10 bra 	$L__BB5_20;
	mul.wide.s32 	%rd21, %r157, 4;
	add.s64 	%rd22, %rd3, %rd21;
	mov.b32 	%r105, 1;
	st.global.u32 	[%rd22], %r105;
	mul.wide.s32 	%rd23, %r158, 4;
	add.s64 	%rd24, %rd2, %rd23;
	st.global.u32 	[%rd24], %r162;
	mad.lo.s32 	%r106, %r152, %r88, %r160;
	st.global.u32 	[%rd24+4], %r106;
	st.global.u32 	[%rd24+8], %r88;
	st.global.u32 	[%rd22+4], %r105;
	st.global.u32 	[%rd24+12], %r162;
	add.s32 	%r107, %r106, %r88;
	st.global.u32 	[%rd24+16], %r107;
	st.global.u32 	[%rd24+20], %r88;
	add.s32 	%r157, %r157, 2;
	add.s32 	%r158, %r158, 6;
	add.s32 	%r152, %r152, 2;
$L__BB5_20:
	and.b32  	%r108, %r32, 1;
	setp.eq.b32 	%p11, %r108, 1;
	not.pred 	%p12, %p11;
	@%p12 bra 	$L__BB5_22;
	add.s32 	%r66, %r157, 1;
	mul.wide.s32 	%rd25, %r157, 4;
	add.s64 	%rd26, %rd3, %rd25;
	mov.b32 	%r109, 1;
	st.global.u32 	[%rd26], %r109;
	mul.wide.s32 	%rd27, %r158, 4;
	add.s64 	%rd28, %rd2, %rd27;
	st.global.u32 	[%rd28], %r162;
	mad.lo.s32 	%r110, %r152, %r88, %r160;
	st.global.u32 	[%rd28+4], %r110;
	add.s32 	%r158, %r158, 3;
	st.global.u32 	[%rd28+8], %r88;
	mov.u32 	%r157, %r66;
$L__BB5_22:
	rem.s32 	%r159, %r131, %r88;
	bra.uni 	$L__BB5_24;
$L__BB5_23:
	add.s32 	%r71, %r157, 1;
	mul.wide.s32 	%rd13, %r157, 4;
	add.s64 	%rd14, %rd3, %rd13;
	mov.b32 	%r100, 1;
	st.global.u32 	[%rd14], %r100;
	mul.wide.s32 	%rd15, %r158, 4;
	add.s64 	%rd16, %rd2, %rd15;
	st.global.u32 	[%rd16], %r162;
	st.global.u32 	[%rd16+4], %r160;
	add.s32 	%r158, %r158, 3;
	st.global.u32 	[%rd16+8], %r88;
	mov.b32 	%r159, 0;
	mov.u32 	%r157, %r71;
$L__BB5_24:
	add.s32 	%r122, %r162, 1;
	setp.lt.s32 	%p18, %r122, %r87;
	@%p18 bra 	$L__BB5_2;
	cvt.s64.s32 	%rd42, %r157;
$L__BB5_26:
	setp.eq.s32 	%p19, %r159, 0;
	@%p19 bra 	$L__BB5_28;
	shl.b64 	%rd37, %rd42, 2;
	add.s64 	%rd38, %rd3, %rd37;
	mov.b32 	%r118, 1;
	st.global.u32 	[%rd38], %r118;
	mul.wide.s32 	%rd39, %r158, 4;
	add.s64 	%rd40, %rd2, %rd39;
	st.global.u32 	[%rd40], %r162;
	rem.s32 	%r119, %r131, %r88;
	add.s32 	%r120, %r131, %r160;
	sub.s32 	%r121, %r120, %r119;
	st.global.u32 	[%rd40+4], %r121;
	add.s32 	%r158, %r158, 3;
	st.global.u32 	[%rd40+8], %r159;
$L__BB5_28:
	cvta.to.global.u64 	%rd41, %rd7;
	st.global.u32 	[%rd41], %r158;
	ret;

}
	// .globl	_Z8bsr2bcooPKiiS0_Pi
.visible .entry _Z8bsr2bcooPKiiS0_Pi(
	.param .u64 .ptr .align 1 _Z8bsr2bcooPKiiS0_Pi_param_0,
	.param .u32 _Z8bsr2bcooPKiiS0_Pi_param_1,
	.param .u64 .ptr .align 1 _Z8bsr2bcooPKiiS0_Pi_param_2,
	.param .u64 .ptr .align 1 _Z8bsr2bcooPKiiS0_Pi_param_3
)
{
	.reg .pred 	%p<5>;
	.reg .b32 	%r<16>;
	.reg .b64 	%rd<9>;

	ld.param.u64 	%rd5, [_Z8bsr2bcooPKiiS0_Pi_param_0];
	ld.param.u32 	%r10, [_Z8bsr2bcooPKiiS0_Pi_param_1];
	ld.param.u64 	%rd4, [_Z8bsr2bcooPKiiS0_Pi_param_3];
	cvta.to.global.u64 	%rd1, %rd5;
	setp.lt.s32 	%p1, %r10, 1;
	@%p1 bra 	$L__BB6_5;
	ld.global.u32 	%r13, [%rd1];
	cvta.to.global.u64 	%rd2, %rd4;
	mov.b32 	%r14, 0;
	bra.uni 	$L__BB6_3;
$L__BB6_2:
	setp.eq.s32 	%p4, %r14, %r10;
	@%p4 bra 	$L__BB6_5;
$L__BB6_3:
	mov.u32 	%r4, %r14;
	mov.u32 	%r15, %r13;
	add.s32 	%r14, %r4, 1;
	mul.wide.u32 	%rd6, %r4, 4;
	add.s64 	%rd3, %rd1, %rd6;
	ld.global.u32 	%r13, [%rd3+4];
	setp.ge.s32 	%p2, %r15, %r13;
	@%p2 bra 	$L__BB6_2;
$L__BB6_4:
	mul.wide.s32 	%rd7, %r15, 4;
	add.s64 	%rd8, %rd2, %rd7;
	st.global.u32 	[%rd8], %r4;
	add.s32 	%r15, %r15, 1;
	ld.global.u32 	%r13, [%rd3+4];
	setp.lt.s32 	%p3, %r15, %r13;
	@%p3 bra 	$L__BB6_4;
	bra.uni 	$L__BB6_2;
$L__BB6_5:
	ret;

}


// ===== COMPILED SASS (sm_100) =====

	.target	sm_100

	.elftype	@"ET_EXEC"


//--------------------- .note.nv.tkinfo           --------------------------
	.section	.note.nv.tkinfo,"",@"SHT_NOTE"
	.sectionflags	@"SHF_NOTE_NV_TKINFO"
	.tkinfo
        /*0018*/ 	.word	0x00000002
        /*0030*/ 	.string	""
        /*0030*/ 	.string	"ptxas"
        /*0030*/ 	.string	"Cuda compilation tools, release 13.0, V13.0.88"
        /*0030*/ 	.string	"Build cuda_13.0.r13.0/compiler.36424714_0"
        /*0030*/ 	.string	"-arch sm_100 -m 64 "



//--------------------- .note.nv.cuinfo           --------------------------
	.section	.note.nv.cuinfo,"",@"SHT_NOTE"
	.sectionflags	@"SHF_NOTE_NV_CUINFO"
        /*0018*/ 	.short	0x0002
        /*001a*/ 	.short	0x0064
        /*001c*/ 	.short	0x0082
	.zero		2


//--------------------- .nv.info                  --------------------------
	.section	.nv.info,"",@"SHT_CUDA_INFO"
	.align	4


	//----- nvinfo : EIATTR_REGCOUNT
	.align		4
        /*0000*/ 	.byte	0x04, 0x2f
        /*0002*/ 	.short	(.L_1 - .L_0)
	.align		4
.L_0:
        /*0004*/ 	.word	index@(_Z20count_workload_splitPiPKiiS1_i)
        /*0008*/ 	.word	0x00000015


	//----- nvinfo : EIATTR_FRAME_SIZE
	.align		4
.L_1:
        /*000c*/ 	.byte	0x04, 0x11
        /*000e*/ 	.short	(.L_3 - .L_2)
	.align		4
.L_2:
        /*0010*/ 	.word	index@($__internal_1_$__cuda_sm3x_div_rn_noftz_f32_slowpath)
        /*0014*/ 	.word	0x00000000


	//----- nvinfo : EIATTR_FRAME_SIZE
	.align		4
.L_3:
        /*0018*/ 	.byte	0x04, 0x11
        /*001a*/ 	.short	(.L_5 - .L_4)
	.align		4
.L_4:
        /*001c*/ 	.word	index@(_Z20count_workload_splitPiPKiiS1_i)
        /*0020*/ 	.word	0x00000000


	//----- nvinfo : EIATTR_REGCOUNT
	.align		4
.L_5:
        /*0024*/ 	.byte	0x04, 0x2f
        /*0026*/ 	.short	(.L_7 - .L_6)
	.align		4
.L_6:
        /*0028*/ 	.word	index@(_Z14workload_splitPiPKiii)
        /*002c*/ 	.word	0x0000001a


	//----- nvinfo : EIATTR_FRAME_SIZE
	.align		4
.L_7:
        /*0030*/ 	.byte	0x04, 0x11
        /*0032*/ 	.short	(.L_9 - .L_8)
	.align		4
.L_8:
        /*0034*/ 	.word	index@(_Z14workload_splitPiPKiii)
        /*0038*/ 	.word	0x00000000


	//----- nvinfo : EIATTR_REGCOUNT
	.align		4
.L_9:
        /*003c*/ 	.byte	0x04, 0x2f
        /*003e*/ 	.short	(.L_11 - .L_10)
	.align		4
.L_10:
        /*0040*/ 	.word	index@(_Z20count_workload_mergePiPKiiS1_i)
        /*0044*/ 	.word	0x0000000e


	//----- nvinfo : EIATTR_FRAME_SIZE
	.align		4
.L_11:
        /*0048*/ 	.byte	0x04, 0x11
        /*004a*/ 	.short	(.L_13 - .L_12)
	.align		4
.L_12:
        /*004c*/ 	.word	index@(_Z20count_workload_mergePiPKiiS1_i)
        /*0050*/ 	.word	0x00000000


	//----- nvinfo : EIATTR_REGCOUNT
	.align		4
.L_13:
        /*0054*/ 	.byte	0x04, 0x2f
        /*0056*/ 	.short	(.L_15 - .L_14)
	.align		4
.L_14:
        /*0058*/ 	.word	index@(_Z14workload_mergePiS_iPKii)
        /*005c*/ 	.word	0x00000012


	//----- nvinfo : EIATTR_FRAME_SIZE
	.align		4
.L_15:
        /*0060*/ 	.byte	0x04, 0x11
        /*0062*/ 	.short	(.L_17 - .L_16)
	.align		4
.L_16:
        /*0064*/ 	.word	index@(_Z14workload_mergePiS_iPKii)
        /*0068*/ 	.word	0x00000000


	//----- nvinfo : EIATTR_REGCOUNT
	.align		4
.L_17:
        /*006c*/ 	.byte	0x04, 0x2f
        /*006e*/ 	.short	(.L_19 - .L_18)
	.align		4
.L_18:
        /*0070*/ 	.word	index@(_Z30count_workload_merge_and_splitPiS_iPKii)
        /*0074*/ 	.word	0x00000012


	//----- nvinfo : EIATTR_FRAME_SIZE
	.align		4
.L_19:
        /*0078*/ 	.byte	0x04, 0x11
        /*007a*/ 	.short	(.L_21 - .L_20)
	.align		4
.L_20:
        /*007c*/ 	.word	index@($__internal_0_$__cuda_sm3x_div_rn_noftz_f32_slowpath)
        /*0080*/ 	.word	0x00000000


	//----- nvinfo : EIATTR_FRAME_SIZE
	.align		4
.L_21:
        /*0084*/ 	.byte	0x04, 0x11
        /*0086*/ 	.short	(.L_23 - .L_22)
	.align		4
.L_22:
        /*0088*/ 	.word	index@(_Z30count_workload_merge_and_splitPiS_iPKii)
        /*008c*/ 	.word	0x00000000


	//----- nvinfo : EIATTR_REGCOUNT
	.align		4
.L_23:
        /*0090*/ 	.byte	0x04, 0x2f
        /*0092*/ 	.short	(.L_25 - .L_24)
	.align		4
.L_24:
        /*0094*/ 	.word	index@(_Z15getWorkloadInfoPKiiiPiS1_iS1_)
        /*0098*/ 	.word	0x0000001c


	//----- nvinfo : EIATTR_FRAME_SIZE
	.align		4
.L_25:
        /*009c*/ 	.byte	0x04, 0x11
        /*009e*/ 	.short	(.L_27 - .L_26)
	.align		4
.L_26:
        /*00a0*/ 	.word	index@(_Z15getWorkloadInfoPKiiiPiS1_iS1_)
        /*00a4*/ 	.word	0x00000000


	//----- nvinfo : EIATTR_REGCOUNT
	.align		4
.L_27:
        /*00a8*/ 	.byte	0x04, 0x2f
        /*00aa*/ 	.short	(.L_29 - .L_28)
	.align		4
.L_28:
        /*00ac*/ 	.word	index@(_Z8bsr2bcooPKiiS0_Pi)
        /*00b0*/ 	.word	0x00000010


	//----- nvinfo : EIATTR_FRAME_SIZE
	.align		4
.L_29:
        /*00b4*/ 	.byte	0x04, 0x11
        /*00b6*/ 	.short	(.L_31 - .L_30)
	.align		4
.L_30:
        /*00b8*/ 	.word	index@(_Z8bsr2bcooPKiiS0_Pi)
        /*00bc*/ 	.word	0x00000000


	//----- nvinfo : EIATTR_MIN_STACK_SIZE
	.align		4
.L_31:
        /*00c0*/ 	.byte	0x04, 0x12
        /*00c2*/ 	.short	(.L_33 - .L_32)
	.align		4
.L_32:
        /*00c4*/ 	.word	index@(_Z8bsr2bcooPKiiS0_Pi)
        /*00c8*/ 	.word	0x00000000


	//----- nvinfo : EIATTR_MIN_STACK_SIZE
	.align		4
.L_33:
        /*00cc*/ 	.byte	0x04, 0x12
        /*00ce*/ 	.short	(.L_35 - .L_34)
	.align		4
.L_34:
        /*00d0*/ 	.word	index@(_Z15getWorkloadInfoPKiiiPiS1_iS1_)
        /*00d4*/ 	.word	0x00000000


	//----- nvinfo : EIATTR_MIN_STACK_SIZE
	.align		4
.L_35:
        /*00d8*/ 	.byte	0x04, 0x12
        /*00da*/ 	.short	(.L_37 - .L_36)
	.align		4
.L_36:
        /*00dc*/ 	.word	index@(_Z30count_workload_merge_and_splitPiS_iPKii)
        /*00e0*/ 	.word	0x00000000


	//----- nvinfo : EIATTR_MIN_STACK_SIZE
	.align		4
.L_37:
        /*00e4*/ 	.byte	0x04, 0x12
        /*00e6*/ 	.short	(.L_39 - .L_38)
	.align		4
.L_38:
        /*00e8*/ 	.word	index@(_Z14workload_mergePiS_iPKii)
        /*00ec*/ 	.word	0x00000000


	//----- nvinfo : EIATTR_MIN_STACK_SIZE
	.align		4
.L_39:
        /*00f0*/ 	.byte	0x04, 0x12
        /*00f2*/ 	.short	(.L_41 - .L_40)
	.align		4
.L_40:
        /*00f4*/ 	.word	index@(_Z20count_workload_mergePiPKiiS1_i)
        /*00f8*/ 	.word	0x00000000


	//----- nvinfo : EIATTR_MIN_STACK_SIZE
	.align		4
.L_41:
        /*00fc*/ 	.byte	0x04, 0x12
        /*00fe*/ 	.short	(.L_43 - .L_42)
	.align		4
.L_42:
        /*0100*/ 	.word	index@(_Z14workload_splitPiPKiii)
        /*0104*/ 	.word	0x00000000


	//----- nvinfo : EIATTR_MIN_STACK_SIZE
	.align		4
.L_43:
        /*0108*/ 	.byte	0x04, 0x12
        /*010a*/ 	.short	(.L_45 - .L_44)
	.align		4
.L_44:
        /*010c*/ 	.word	index@(_Z20count_workload_splitPiPKiiS1_i)
        /*0110*/ 	.word	0x00000000
.L_45:


//--------------------- .nv.compat                --------------------------
	.section	.nv.compat,"",@"SHT_CUDA_COMPAT_INFO"
	.align	4
        /*0000*/ 	.byte	0x02, 0x09, 0x00, 0x00, 0x02, 0x02, 0x01, 0x00, 0x02, 0x05, 0x05, 0x00, 0x03, 0x07, 0x01, 0x01
        /*0010*/ 	.byte	0x02, 0x03, 0x00, 0x00, 0x02, 0x06, 0x01, 0x00, 0x04, 0x0b, 0x08, 0x00, 0x01, 0x00, 0x00, 0x00
        /*0020*/ 	.byte	0x00, 0x00, 0x00, 0x00


//--------------------- .nv.info._Z8bsr2bcooPKiiS0_Pi --------------------------
	.section	.nv.info._Z8bsr2bcooPKiiS0_Pi,"",@"SHT_CUDA_INFO"
	.sectionflags	@""
	.align	4


	//----- nvinfo : EIATTR_CUDA_API_VERSION
	.align		4
        /*0000*/ 	.byte	0x04, 0x37
        /*0002*/ 	.short	(.L_47 - .L_46)
.L_46:
        /*0004*/ 	.word	0x00000082


	//----- nvinfo : EIATTR_KPARAM_INFO
	.align		4
.L_47:
        /*0008*/ 	.byte	0x04, 0x17
        /*000a*/ 	.short	(.L_49 - .L_48)
.L_48:
        /*000c*/ 	.word	0x00000000
        /*0010*/ 	.short	0x0003
        /*0012*/ 	.short	0x0018
        /*0014*/ 	.byte	0x00, 0xf5, 0x21, 0x00


	//----- nvinfo : EIATTR_KPARAM_INFO
	.align		4
.L_49:
        /*0018*/ 	.byte	0x04, 0x17
        /*001a*/ 	.short	(.L_51 - .L_50)
.L_50:
        /*001c*/ 	.word	0x00000000
        /*0020*/ 	.short	0x0002
        /*0022*/ 	.short	0x0010
        /*0024*/ 	.byte	0x00, 0xf5, 0x21, 0x00


	//----- nvinfo : EIATTR_KPARAM_INFO
	.align		4
.L_51:
        /*0028*/ 	.byte	0x04, 0x17
        /*002a*/ 	.short	(.L_53 - .L_52)
.L_52:
        /*002c*/ 	.word	0x00000000
        /*0030*/ 	.short	0x0001
        /*0032*/ 	.short	0x0008
        /*0034*/ 	.byte	0x00, 0xf0, 0x11, 0x00


	//----- nvinfo : EIATTR_KPARAM_INFO
	.align		4
.L_53:
        /*0038*/ 	.byte	0x04, 0x17
        /*003a*/ 	.short	(.L_55 - .L_54)
.L_54:
        /*003c*/ 	.word	0x00000000
        /*0040*/ 	.short	0x0000
        /*0042*/ 	.short	0x0000
        /*0044*/ 	.byte	0x00, 0xf5, 0x21, 0x00


	//----- nvinfo : EIATTR_SPARSE_MMA_MASK
	.align		4
.L_55:
        /*0048*/ 	.byte	0x03, 0x50
        /*004a*/ 	.short	0x0000


	//----- nvinfo : EIATTR_MAXREG_COUNT
	.align		4
        /*004c*/ 	.byte	0x03, 0x1b
        /*004e*/ 	.short	0x00ff


	//----- nvinfo : EIATTR_MERCURY_ISA_VERSION
	.align		4
        /*0050*/ 	.byte	0x03, 0x5f
        /*0052*/ 	.short	0x0101


	//----- nvinfo : EIATTR_VRC_CTA_INIT_COUNT
	.align		4
        /*0054*/ 	.byte	0x02, 0x4a
	.zero		1
	.zero		1


	//----- nvinfo : EIATTR_EXIT_INSTR_OFFSETS
	.align		4
        /*0058*/ 	.byte	0x04, 0x1c
        /*005a*/ 	.short	(.L_57 - .L_56)


	//   ....[0]....
.L_56:
        /*005c*/ 	.word	0x00000030


	//   ....[1]....
        /*0060*/ 	.word	0x000001b0


	//----- nvinfo : EIATTR_CBANK_PARAM_SIZE
	.align		4
.L_57:
        /*0064*/ 	.byte	0x03, 0x19
        /*0066*/ 	.short	0x0020


	//----- nvinfo : EIATTR_PARAM_CBANK
	.align		4
        /*0068*/ 	.byte	0x04, 0x0a
        /*006a*/ 	.short	(.L_59 - .L_58)
	.align		4
.L_58:
        /*006c*/ 	.word	index@(.nv.constant0._Z8bsr2bcooPKiiS0_Pi)
        /*0070*/ 	.short	0x0380
        /*0072*/ 	.short	0x0020


	//----- nvinfo : EIATTR_SW_WAR
	.align		4
.L_59:
        /*0074*/ 	.byte	0x04, 0x36
        /*0076*/ 	.short	(.L_61 - .L_60)
.L_60:
        /*0078*/ 	.word	0x00000008
.L_61:


//--------------------- .nv.info._Z15getWorkloadInfoPKiiiPiS1_iS1_ --------------------------
	.section	.nv.info._Z15getWorkloadInfoPKiiiPiS1_iS1_,"",@"SHT_CUDA_INFO"
	.sectionflags	@""
	.align	4


	//----- nvinfo : EIATTR_CUDA_API_VERSION
	.align		4
        /*0000*/ 	.byte	0x04, 0x37
        /*0002*/ 	.short	(.L_63 - .L_62)
.L_62:
        /*0004*/ 	.word	0x00000082


	//----- nvinfo : EIATTR_KPARAM_INFO
	.align		4
.L_63:
        /*0008*/ 	.byte	0x04, 0x17
        /*000a*/ 	.short	(.L_65 - .L_64)
.L_64:
        /*000c*/ 	.word	0x00000000
        /*0010*/ 	.short	0x0006
        /*0012*/ 	.short	0x0028
        /*0014*/ 	.byte	0x00, 0xf5, 0x21, 0x00


	//----- nvinfo : EIATTR_KPARAM_INFO
	.align		4
.L_65:
        /*0018*/ 	.byte	0x04, 0x17
        /*001a*/ 	.short	(.L_67 - .L_66)
.L_66:
        /*001c*/ 	.word	0x00000000
        /*0020*/ 	.short	0x0005
        /*0022*/ 	.short	0x0020
        /*0024*/ 	.byte	0x00, 0xf0, 0x11, 0x00


	//----- nvinfo : EIATTR_KPARAM_INFO
	.align		4
.L_67:
        /*0028*/ 	.byte	0x04, 0x17
        /*002a*/ 	.short	(.L_69 - .L_68)
.L_68:
        /*002c*/ 	.word	0x00000000
        /*0030*/ 	.short	0x0004
        /*0032*/ 	.short	0x0018
        /*0034*/ 	.byte	0x00, 0xf5, 0x21, 0x00


	//----- nvinfo : EIATTR_KPARAM_INFO
	.align		4
.L_69:
        /*0038*/ 	.byte	0x04, 0x17
        /*003a*/ 	.short	(.L_71 - .L_70)
.L_70:
        /*003c*/ 	.word	0x00000000
        /*0040*/ 	.short	0x0003
        /*0042*/ 	.short	0x0010
        /*0044*/ 	.byte	0x00, 0xf5, 0x21, 0x00


	//----- nvinfo : EIATTR_KPARAM_INFO
	.align		4
.L_71:
        /*0048*/ 	.byte	0x04, 0x17
        /*004a*/ 	.short	(.L_73 - .L_72)
.L_72:
        /*004c*/ 	.word	0x00000000
        /*0050*/ 	.short	0x0002
        /*0052*/ 	.short	0x000c
        /*0054*/ 	.byte	0x00, 0xf0, 0x11, 0x00


	//----- nvinfo : EIATTR_KPARAM_INFO
	.align		4
.L_73:
        /*0058*/ 	.byte	0x04, 0x17
        /*005a*/ 	.short	(.L_75 - .L_74)
.L_74:
        /*005c*/ 	.word	0x00000000
        /*0060*/ 	.short	0x0001
        /*0062*/ 	.short	0x0008
        /*0064*/ 	.byte	0x00, 0xf0, 0x11, 0x00


	//----- nvinfo : EIATTR_KPARAM_INFO
	.align		4
.L_75:
        /*0068*/ 	.byte	0x04, 0x17
        /*006a*/ 	.short	(.L_77 - .L_76)
.L_76:
        /*006c*/ 	.word	0x00000000
        /*0070*/ 	.short	0x0000
        /*0072*/ 	.short	0x0000
        /*0074*/ 	.byte	0x00, 0xf5, 0x21, 0x00


	//----- nvinfo : EIATTR_SPARSE_MMA_MASK
	.align		4
.L_77:
        /*0078*/ 	.byte	0x03, 0x50
        /*007a*/ 	.short	0x0000


	//----- nvinfo : EIATTR_MAXREG_COUNT
	.align		4
        /*007c*/ 	.byte	0x03, 0x1b
        /*007e*/ 	.short	0x00ff


	//----- nvinfo : EIATTR_MERCURY_ISA_VERSION
	.align		4
        /*0080*/ 	.byte	0x03, 0x5f
        /*0082*/ 	.short	0x0101


	//----- nvinfo : EIATTR_VRC_CTA_INIT_COUNT
	.align		4
        /*0084*/ 	.byte	0x02, 0x4a
	.zero		1
	.zero		1


	//----- nvinfo : EIATTR_EXIT_INSTR_OFFSETS
	.align		4
        /*0088*/ 	.byte	0x04, 0x1c
        /*008a*/ 	.short	(.L_79 - .L_78)


	//   ....[0]....
.L_78:
        /*008c*/ 	.word	0x00001100


	//----- nvinfo : EIATTR_CBANK_PARAM_SIZE
	.align		4
.L_79:
        /*0090*/ 	.byte	0x03, 0x19
        /*0092*/ 	.short	0x0030


	//----- nvinfo : EIATTR_PARAM_CBANK
	.align		4
        /*0094*/ 	.byte	0x04, 0x0a
        /*0096*/ 	.short	(.L_81 - .L_80)
	.align		4
.L_80:
        /*0098*/ 	.word	index@(.nv.constant0._Z15getWorkloadInfoPKiiiPiS1_iS1_)
        /*009c*/ 	.short	0x0380
        /*009e*/ 	.short	0x0030


	//----- nvinfo : EIATTR_SW_WAR
	.align		4
.L_81:
        /*00a0*/ 	.byte	0x04, 0x36
        /*00a2*/ 	.short	(.L_83 - .L_82)
.L_82:
        /*00a4*/ 	.word	0x00000008
.L_83:


//--------------------- .nv.info._Z30count_workload_merge_and_splitPiS_iPKii --------------------------
	.section	.nv.info._Z30count_workload_merge_and_splitPiS_iPKii,"",@"SHT_CUDA_INFO"
	.sectionflags	@""
	.align	4


	//----- nvinfo : EIATTR_CUDA_API_VERSION
	.align		4
        /*0000*/ 	.byte	0x04, 0x37
        /*0002*/ 	.short	(.L_85 - .L_84)
.L_84:
        /*0004*/ 	.word	0x00000082


	//----- nvinfo : EIATTR_KPARAM_INFO
	.align		4
.L_85:
        /*0008*/ 	.byte	0x04, 0x17
        /*000a*/ 	.short	(.L_87 - .L_86)
.L_86:
        /*000c*/ 	.word	0x00000000
        /*0010*/ 	.short	0x0004
        /*0012*/ 	.short	0x0020
        /*0014*/ 	.byte	0x00, 0xf0, 0x11, 0x00


	//----- nvinfo : EIATTR_KPARAM_INFO
	.align		4
.L_87:
        /*0018*/ 	.byte	0x04, 0x17
        /*001a*/ 	.short	(.L_89 - .L_88)
.L_88:
        /*001c*/ 	.word	0x00000000
        /*0020*/ 	.short	0x0003
        /*0022*/ 	.short	0x0018
        /*0024*/ 	.byte	0x00, 0xf5, 0x21, 0x00


	//----- nvinfo : EIATTR_KPARAM_INFO
	.align		4
.L_89:
        /*0028*/ 	.byte	0x04, 0x17
        /*002a*/ 	.short	(.L_91 - .L_90)
.L_90:
        /*002c*/ 	.word	0x00000000
        /*0030*/ 	.short	0x0002
        /*0032*/ 	.short	0x0010
        /*0034*/ 	.byte	0x00, 0xf0, 0x11, 0x00


	//----- nvinfo : EIATTR_KPARAM_INFO
	.align		4
.L_91:
        /*0038*/ 	.byte	0x04, 0x17
        /*003a*/ 	.short	(.L_93 - .L_92)
.L_92:
        /*003c*/ 	.word	0x00000000
        /*0040*/ 	.short	0x0001
        /*0042*/ 	.short	0x0008
        /*0044*/ 	.byte	0x00, 0xf5, 0x21, 0x00


	//----- nvinfo : EIATTR_KPARAM_INFO
	.align		4
.L_93:
        /*0048*/ 	.byte	0x04, 0x17
        /*004a*/ 	.short	(.L_95 - .L_94)
.L_94:
        /*004c*/ 	.word	0x00000000
        /*0050*/ 	.short	0x0000
        /*0052*/ 	.short	0x0000
        /*0054*/ 	.byte	0x00, 0xf5, 0x21, 0x00


	//----- nvinfo : EIATTR_SPARSE_MMA_MASK
	.align		4
.L_95:
        /*0058*/ 	.byte	0x03, 0x50
        /*005a*/ 	.short	0x0000


	//----- nvinfo : EIATTR_MAXREG_COUNT
	.align		4
        /*005c*/ 	.byte	0x03, 0x1b
        /*005e*/ 	.short	0x00ff


	//----- nvinfo : EIATTR_MERCURY_ISA_VERSION
	.align		4
        /*0060*/ 	.byte	0x03, 0x5f
        /*0062*/ 	.short	0x0101


	//----- nvinfo : EIATTR_VRC_CTA_INIT_COUNT
	.align		4
        /*0064*/ 	.byte	0x02, 0x4a
	.zero		1
	.zero		1


	//----- nvinfo : EIATTR_EXIT_INSTR_OFFSETS
	.align		4
        /*0068*/ 	.byte	0x04, 0x1c
        /*006a*/ 	.short	(.L_97 - .L_96)


	//   ....[0]....
.L_96:
        /*006c*/ 	.word	0x00000630


	//----- nvinfo : EIATTR_CRS_STACK_SIZE
	.align		4
.L_97:
        /*0070*/ 	.byte	0x04, 0x1e
        /*0072*/ 	.short	(.L_99 - .L_98)
.L_98:
        /*0074*/ 	.word	0x00000000


	//----- nvinfo : EIATTR_CBANK_PARAM_SIZE
	.align		4
.L_99:
        /*0078*/ 	.byte	0x03, 0x19
        /*007a*/ 	.short	0x0024


	//----- nvinfo : EIATTR_PARAM_CBANK
	.align		4
        /*007c*/ 	.byte	0x04, 0x0a
        /*007e*/ 	.short	(.L_101 - .L_100)
	.align		4
.L_100:
        /*0080*/ 	.word	index@(.nv.constant0._Z30count_workload_merge_and_splitPiS_iPKii)
        /*0084*/ 	.short	0x0380
        /*0086*/ 	.short	0x0024


	//----- nvinfo : EIATTR_SW_WAR
	.align		4
.L_101:
        /*0088*/ 	.byte	0x04, 0x36
        /*008a*/ 	.short	(.L_103 - .L_102)
.L_102:
        /*008c*/ 	.word	0x00000008
.L_103:


//--------------------- .nv.info._Z14workload_mergePiS_iPKii --------------------------
	.section	.nv.info._Z14workload_mergePiS_iPKii,"",@"SHT_CUDA_INFO"
	.sectionflags	@""
	.align	4


	//----- nvinfo : EIATTR_CUDA_API_VERSION
	.align		4
        /*0000*/ 	.byte	0x04, 0x37
        /*0002*/ 	.short	(.L_105 - .L_104)
.L_104:
        /*0004*/ 	.word	0x00000082


	//----- nvinfo : EIATTR_KPARAM_INFO
	.align		4
.L_105:
        /*0008*/ 	.byte	0x04, 0x17
        /*000a*/ 	.short	(.L_107 - .L_106)
.L_106:
        /*000c*/ 	.word	0x00000000
        /*0010*/ 	.short	0x0004
        /*0012*/ 	.short	0x0020
        /*0014*/ 	.byte	0x00, 0xf0, 0x11, 0x00


	//----- nvinfo : EIATTR_KPARAM_INFO
	.align		4
.L_107:
        /*0018*/ 	.byte	0x04, 0x17
        /*001a*/ 	.short	(.L_109 - .L_108)
.L_108:
        /*001c*/ 	.word	0x00000000
        /*0020*/ 	.short	0x0003
        /*0022*/ 	.short	0x0018
        /*0024*/ 	.byte	0x00, 0xf5, 0x21, 0x00


	//----- nvinfo : EIATTR_KPARAM_INFO
	.align		4
.L_109:
        /*0028*/ 	.byte	0x04, 0x17
        /*002a*/ 	.short	(.L_111 - .L_110)
.L_110:
        /*002c*/ 	.word	0x00000000
        /*0030*/ 	.short	0x0002
        /*0032*/ 	.short	0x0010
        /*0034*/ 	.byte	0x00, 0xf0, 0x11, 0x00


	//----- nvinfo : EIATTR_KPARAM_INFO
	.align		4
.L_111:
        /*0038*/ 	.byte	0x04, 0x17
        /*003a*/ 	.short	(.L_113 - .L_112)
.L_112:
        /*003c*/ 	.word	0x00000000
        /*0040*/ 	.short	0x0001
        /*0042*/ 	.short	0x0008
        /*0044*/ 	.byte	0x00, 0xf5, 0x21, 0x00


	//----- nvinfo : EIATTR_KPARAM_INFO
	.align		4
.L_113:
        /*0048*/ 	.byte	0x04, 0x17
        /*004a*/ 	.short	(.L_115 - .L_114)
.L_114:
        /*004c*/ 	.word	0x00000000
        /*0050*/ 	.short	0x0000
        /*0052*/ 	.short	0x0000
        /*0054*/ 	.byte	0x00, 0xf5, 0x21, 0x00


	//----- nvinfo : EIATTR_SPARSE_MMA_MASK
	.align		4
.L_115:
        /*0058*/ 	.byte	0x03, 0x50
        /*005a*/ 	.short	0x0000


	//----- nvinfo : EIATTR_MAXREG_COUNT
	.align		4
        /*005c*/ 	.byte	0x03, 0x1b
        /*005e*/ 	.short	0x00ff


	//----- nvinfo : EIATTR_MERCURY_ISA_VERSION
	.align		4
        /*0060*/ 	.byte	0x03, 0x5f
        /*0062*/ 	.short	0x0101


	//----- nvinfo : EIATTR_VRC_CTA_INIT_COUNT
	.align		4
        /*0064*/ 	.byte	0x02, 0x4a
	.zero		1
	.zero		1


	//----- nvinfo : EIATTR_EXIT_INSTR_OFFSETS
	.align		4
        /*0068*/ 	.byte	0x04, 0x1c
        /*006a*/ 	.short	(.L_117 - .L_116)


	//   ....[0]....
.L_116:
        /*006c*/ 	.word	0x00000030


	//   ....[1]....
        /*0070*/ 	.word	0x000002e0


	//----- nvinfo : EIATTR_CBANK_PARAM_SIZE
	.align		4
.L_117:
        /*0074*/ 	.byte	0x03, 0x19
        /*0076*/ 	.short	0x0024


	//----- nvinfo : EIATTR_PARAM_CBANK
	.align		4
        /*0078*/ 	.byte	0x04, 0x0a
        /*007a*/ 	.short	(.L_119 - .L_118)
	.align		4
.L_118:
        /*007c*/ 	.word	index@(.nv.constant0._Z14workload_mergePiS_iPKii)
        /*0080*/ 	.short	0x0380
        /*0082*/ 	.short	0x0024


	//----- nvinfo : EIATTR_SW_WAR
	.align		4
.L_119:
        /*0084*/ 	.byte	0x04, 0x36
        /*0086*/ 	.short	(.L_121 - .L_120)
.L_120:
        /*0088*/ 	.word	0x00000008
.L_121:


//--------------------- .nv.info._Z20count_workload_mergePiPKiiS1_i --------------------------
	.section	.nv.info._Z20count_workload_mergePiPKiiS1_i,"",@"SHT_CUDA_INFO"
	.sectionflags	@""
	.align	4


	//----- nvinfo : EIATTR_CUDA_API_VERSION
	.align		4
        /*0000*/ 	.byte	0x04, 0x37
        /*0002*/ 	.short	(.L_123 - .L_122)
.L_122:
        /*0004*/ 	.word	0x00000082


	//----- nvinfo : EIATTR_KPARAM_INFO
	.align		4
.L_123:
        /*0008*/ 	.byte	0x04, 0x17
        /*000a*/ 	.short	(.L_125 - .L_124)
.L_124:
        /*000c*/ 	.word	0x00000000
        /*0010*/ 	.short	0x0004
        /*0012*/ 	.short	0x0020
        /*0014*/ 	.byte	0x00, 0xf0, 0x11, 0x00


	//----- nvinfo : EIATTR_KPARAM_INFO
	.align		4
.L_125:
        /*0018*/ 	.byte	0x04, 0x17
        /*001a*/ 	.short	(.L_127 - .L_126)
.L_126:
        /*001c*/ 	.word	0x00000000
        /*0020*/ 	.short	0x0003
        /*0022*/ 	.short	0x0018
        /*0024*/ 	.byte	0x00, 0xf5, 0x21, 0x00


	//----- nvinfo : EIATTR_KPARAM_INFO
	.align		4
.L_127:
        /*0028*/ 	.byte	0x04, 0x17
        /*002a*/ 	.short	(.L_129 - .L_128)
.L_128:
        /*002c*/ 	.word	0x00000000
        /*0030*/ 	.short	0x0002
        /*0032*/ 	.short	0x0010
        /*0034*/ 	.byte	0x00, 0xf0, 0x11, 0x00


	//----- nvinfo : EIATTR_KPARAM_INFO
	.align		4
.L_129:
        /*0038*/ 	.byte	0x04, 0x17
        /*003a*/ 	.short	(.L_131 - .L_130)
.L_130:
        /*003c*/ 	.word	0x00000000
        /*0040*/ 	.short	0x0001
        /*0042*/ 	.short	0x0008
        /*0044*/ 	.byte	0x00, 0xf5, 0x21, 0x00


	//----- nvinfo : EIATTR_KPARAM_INFO
	.align		4
.L_131:
        /*0048*/ 	.byte	0x04, 0x17
        /*004a*/ 	.short	(.L_133 - .L_132)
.L_132:
        /*004c*/ 	.word	0x00000000
        /*0050*/ 	.short	0x0000
        /*0052*/ 	.short	0x0000
        /*0054*/ 	.byte	0x00, 0xf5, 0x21, 0x00


	//----- nvinfo : EIATTR_SPARSE_MMA_MASK
	.align		4
.L_133:
        /*0058*/ 	.byte	0x03, 0x50
        /*005a*/ 	.short	0x0000


	//----- nvinfo : EIATTR_MAXREG_COUNT
	.align		4
        /*005c*/ 	.byte	0x03, 0x1b
        /*005e*/ 	.short	0x00ff


	//----- nvinfo : EIATTR_MERCURY_ISA_VERSION
	.align		4
        /*0060*/ 	.byte	0x03, 0x5f
        /*0062*/ 	.short	0x0101


	//----- nvinfo : EIATTR_VRC_CTA_INIT_COUNT
	.align		4
        /*0064*/ 	.byte	0x02, 0x4a
	.zero		1
	.zero		1


	//----- nvinfo : EIATTR_EXIT_INSTR_OFFSETS
	.align		4
        /*0068*/ 	.byte	0x04, 0x1c
        /*006a*/ 	.short	(.L_135 - .L_134)


	//   ....[0]....
.L_134:
        /*006c*/ 	.word	0x00000250


	//----- nvinfo : EIATTR_CBANK_PARAM_SIZE
	.align		4
.L_135:
        /*0070*/ 	.byte	0x03, 0x19
        /*0072*/ 	.short	0x0024


	//----- nvinfo : EIATTR_PARAM_CBANK
	.align		4
        /*0074*/ 	.byte	0x04, 0x0a
        /*0076*/ 	.short	(.L_137 - .L_136)
	.align		4
.L_136:
        /*0078*/ 	.word	index@(.nv.constant0._Z20count_workload_mergePiPKiiS1_i)
        /*007c*/ 	.short	0x0380
        /*007e*/ 	.short	0x0024


	//----- nvinfo : EIATTR_SW_WAR
	.align		4
.L_137:
        /*0080*/ 	.byte	0x04, 0x36
        /*0082*/ 	.short	(.L_139 - .L_138)
.L_138:
        /*0084*/ 	.word	0x00000008
.L_139:


//--------------------- .nv.info._Z14workload_splitPiPKiii --------------------------
	.section	.nv.info._Z14workload_splitPiPKiii,"",@"SHT_CUDA_INFO"
	.sectionflags	@""
	.align	4


	//----- nvinfo : EIATTR_CUDA_API_VERSION
	.align		4
        /*0000*/ 	.byte	0x04, 0x37
        /*0002*/ 	.short	(.L_141 - .L_140)
.L_140:
        /*0004*/ 	.word	0x00000082


	//----- nvinfo : EIATTR_KPARAM_INFO
	.align		4
.L_141:
        /*0008*/ 	.byte	0x04, 0x17
        /*000a*/ 	.short	(.L_143 - .L_142)
.L_142:
        /*000c*/ 	.word	0x00000000
        /*0010*/ 	.short	0x0003
        /*0012*/ 	.short	0x0014
        /*0014*/ 	.byte	0x00, 0xf0, 0x11, 0x00


	//----- nvinfo : EIATTR_KPARAM_INFO
	.align		4
.L_143:
        /*0018*/ 	.byte	0x04, 0x17
        /*001a*/ 	.short	(.L_145 - .L_144)
.L_144:
        /*001c*/ 	.word	0x00000000
        /*0020*/ 	.short	0x0002
        /*0022*/ 	.short	0x0010
        /*0024*/ 	.byte	0x00, 0xf0, 0x11, 0x00


	//----- nvinfo : EIATTR_KPARAM_INFO
	.align		4
.L_145:
        /*0028*/ 	.byte	0x04, 0x17
        /*002a*/ 	.short	(.L_147 - .L_146)
.L_146:
        /*002c*/ 	.word	0x00000000
        /*0030*/ 	.short	0x0001
        /*0032*/ 	.short	0x0008
        /*0034*/ 	.byte	0x00, 0xf5, 0x21, 0x00


	//----- nvinfo : EIATTR_KPARAM_INFO
	.align		4
.L_147:
        /*0038*/ 	.byte	0x04, 0x17
        /*003a*/ 	.short	(.L_149 - .L_148)
.L_148:
        /*003c*/ 	.word	0x00000000
        /*0040*/ 	.short	0x0000
        /*0042*/ 	.short	0x0000
        /*0044*/ 	.byte	0x00, 0xf5, 0x21, 0x00


	//----- nvinfo : EIATTR_SPARSE_MMA_MASK
	.align		4
.L_149:
        /*0048*/ 	.byte	0x03, 0x50
        /*004a*/ 	.short	0x0000


	//----- nvinfo : EIATTR_MAXREG_COUNT
	.align		4
        /*004c*/ 	.byte	0x03, 0x1b
        /*004e*/ 	.short	0x00ff


	//----- nvinfo : EIATTR_MERCURY_ISA_VERSION
	.align		4
        /*0050*/ 	.byte	0x03, 0x5f
        /*0052*/ 	.short	0x0101


	//----- nvinfo : EIATTR_VRC_CTA_INIT_COUNT
	.align		4
        /*0054*/ 	.byte	0x02, 0x4a
	.zero		1
	.zero		1


	//----- nvinfo : EIATTR_EXIT_INSTR_OFFSETS
	.align		4
        /*0058*/ 	.byte	0x04, 0x1c
        /*005a*/ 	.short	(.L_151 - .L_150)


	//   ....[0]....
.L_150:
        /*005c*/ 	.word	0x00000030


	//   ....[1]....
        /*0060*/ 	.word	0x00000ce0


	//----- nvinfo : EIATTR_CBANK_PARAM_SIZE
	.align		4
.L_151:
        /*0064*/ 	.byte	0x03, 0x19
        /*0066*/ 	.short	0x0018


	//----- nvinfo : EIATTR_PARAM_CBANK
	.align		4
        /*0068*/ 	.byte	0x04, 0x0a
        /*006a*/ 	.short	(.L_153 - .L_152)
	.align		4
.L_152:
        /*006c*/ 	.word	index@(.nv.constant0._Z14workload_splitPiPKiii)
        /*0070*/ 	.short	0x0380
        /*0072*/ 	.short	0x0018


	//----- nvinfo : EIATTR_SW_WAR
	.align		4
.L_153:
        /*0074*/ 	.byte	0x04, 0x36
        /*0076*/ 	.short	(.L_155 - .L_154)
.L_154:
        /*0078*/ 	.word	0x00000008
.L_155:


//--------------------- .nv.info._Z20count_workload_splitPiPKiiS1_i --------------------------
	.section	.nv.info._Z20count_workload_splitPiPKiiS1_i,"",@"SHT_CUDA_INFO"
	.sectionflags	@""
	.align	4


	//----- nvinfo : EIATTR_CUDA_API_VERSION
	.align		4
        /*0000*/ 	.byte	0x04, 0x37
        /*0002*/ 	.short	(.L_157 - .L_156)
.L_156:
        /*0004*/ 	.word	0x00000082


	//----- nvinfo : EIATTR_KPARAM_INFO
	.align		4
.L_157:
        /*0008*/ 	.byte	0x04, 0x17
        /*000a*/ 	.short	(.L_159 - .L_158)
.L_158:
        /*000c*/ 	.word	0x00000000
        /*0010*/ 	.short	0x0004
        /*0012*/ 	.short	0x0020
        /*0014*/ 	.byte	0x00, 0xf0, 0x11, 0x00


	//----- nvinfo : EIATTR_KPARAM_INFO
	.align		4
.L_159:
        /*0018*/ 	.byte	0x04, 0x17
        /*001a*/ 	.short	(.L_161 - .L_160)
.L_160:
        /*001c*/ 	.word	0x00000000
        /*0020*/ 	.short	0x0003
        /*0022*/ 	.short	0x0018
        /*0024*/ 	.byte	0x00, 0xf5, 0x21, 0x00


	//----- nvinfo : EIATTR_KPARAM_INFO
	.align		4
.L_161:
        /*0028*/ 	.byte	0x04, 0x17
        /*002a*/ 	.short	(.L_163 - .L_162)
.L_162:
        /*002c*/ 	.word	0x00000000
        /*0030*/ 	.short	0x0002
        /*0032*/ 	.short	0x0010
        /*0034*/ 	.byte	0x00, 0xf0, 0x11, 0x00


	//----- nvinfo : EIATTR_KPARAM_INFO
	.align		4
.L_163:
        /*0038*/ 	.byte	0x04, 0x17
        /*003a*/ 	.short	(.L_165 - .L_164)
.L_164:
        /*003c*/ 	.word	0x00000000
        /*0040*/ 	.short	0x0001
        /*0042*/ 	.short	0x0008
        /*0044*/ 	.byte	0x00, 0xf5, 0x21, 0x00


	//----- nvinfo : EIATTR_KPARAM_INFO
	.align		4
.L_165:
        /*0048*/ 	.byte	0x04, 0x17
        /*004a*/ 	.short	(.L_167 - .L_166)
.L_166:
        /*004c*/ 	.word	0x00000000
        /*0050*/ 	.short	0x0000
        /*0052*/ 	.short	0x0000
        /*0054*/ 	.byte	0x00, 0xf5, 0x21, 0x00


	//----- nvinfo : EIATTR_SPARSE_MMA_MASK
	.align		4
.L_167:
        /*0058*/ 	.byte	0x03, 0x50
        /*005a*/ 	.short	0x0000


	//----- nvinfo : EIATTR_MAXREG_COUNT
	.align		4
        /*005c*/ 	.byte	0x03, 0x1b
        /*005e*/ 	.short	0x00ff


	//----- nvinfo : EIATTR_MERCURY_ISA_VERSION
	.align		4
        /*0060*/ 	.byte	0x03, 0x5f
        /*0062*/ 	.short	0x0101


	//----- nvinfo : EIATTR_VRC_CTA_INIT_COUNT
	.align		4
        /*0064*/ 	.byte	0x02, 0x4a
	.zero		1
	.zero		1


	//----- nvinfo : EIATTR_EXIT_INSTR_OFFSETS
	.align		4
        /*0068*/ 	.byte	0x04, 0x1c
        /*006a*/ 	.short	(.L_169 - .L_168)


	//   ....[0]....
.L_168:
        /*006c*/ 	.word	0x000009a0


	//----- nvinfo : EIATTR_CRS_STACK_SIZE
	.align		4
.L_169:
        /*0070*/ 	.byte	0x04, 0x1e
        /*0072*/ 	.short	(.L_171 - .L_170)
.L_170:
        /*0074*/ 	.word	0x00000000


	//----- nvinfo : EIATTR_CBANK_PARAM_SIZE
	.align		4
.L_171:
        /*0078*/ 	.byte	0x03, 0x19
        /*007a*/ 	.short	0x0024


	//----- nvinfo : EIATTR_PARAM_CBANK
	.align		4
        /*007c*/ 	.byte	0x04, 0x0a
        /*007e*/ 	.short	(.L_173 - .L_172)
	.align		4
.L_172:
        /*0080*/ 	.word	index@(.nv.constant0._Z20count_workload_splitPiPKiiS1_i)
        /*0084*/ 	.short	0x0380
        /*0086*/ 	.short	0x0024


	//----- nvinfo : EIATTR_SW_WAR
	.align		4
.L_173:
        /*0088*/ 	.byte	0x04, 0x36
        /*008a*/ 	.short	(.L_175 - .L_174)
.L_174:
        /*008c*/ 	.word	0x00000008
.L_175:


//--------------------- .nv.callgraph             --------------------------
	.section	.nv.callgraph,"",@"SHT_CUDA_CALLGRAPH"
	.align	4
	.sectionentsize	8
	.align		4
        /*0000*/ 	.word	0x00000000
	.align		4
        /*0004*/ 	.word	0xffffffff
	.align		4
        /*0008*/ 	.word	0x00000000
	.align		4
        /*000c*/ 	.word	0xfffffffe
	.align		4
        /*0010*/ 	.word	0x00000000
	.align		4
        /*0014*/ 	.word	0xfffffffd
	.align		4
        /*0018*/ 	.word	0x00000000
	.align		4
        /*001c*/ 	.word	0xfffffffc


//--------------------- .text._Z8bsr2bcooPKiiS0_Pi --------------------------
	.section	.text._Z8bsr2bcooPKiiS0_Pi,"ax",@progbits
	.align	128
        .global         _Z8bsr2bcooPKiiS0_Pi
        .type           _Z8bsr2bcooPKiiS0_Pi,@function
        .size           _Z8bsr2bcooPKiiS0_Pi,(.L_x_80 - _Z8bsr2bcooPKiiS0_Pi)
        .other          _Z8bsr2bcooPKiiS0_Pi,@"STO_CUDA_ENTRY STV_DEFAULT"
_Z8bsr2bcooPKiiS0_Pi:
.text._Z8bsr2bcooPKiiS0_Pi:
[----:B------:R-:W-:Y:S08]  /*0000*/  LDC R1, c[0x0][0x37c] ;  /* 0x0000df00ff017b82 */ /* 0x000ff00000000800 */
[----:B------:R-:W0:Y:S02]  /*0010*/  LDC R0, c[0x0][0x388] ;  /* 0x0000e200ff007b82 */ /* 0x000e240000000800 */
[----:B0-----:R-:W-:-:S13]  /*0020*/  ISETP.GE.AND P0, PT, R0, 0x1, PT ;  /* 0x000000010000780c */ /* 0x001fda0003f06270 */
[----:B------:R-:W-:Y:S05]  /*0030*/  @!P0 EXIT ;  /* 0x000000000000894d */ /* 0x000fea0003800000 */
[----:B------:R-:W0:Y:S01]  /*0040*/  LDC.64 R2, c[0x0][0x380] ;  /* 0x0000e000ff027b82 */ /* 0x000e220000000a00 */
[----:B------:R-:W0:Y:S02]  /*0050*/  LDCU.64 UR4, c[0x0][0x358] ;  /* 0x00006b00ff0477ac */ /* 0x000e240008000a00 */
[----:B0-----:R0:W5:Y:S01]  /*0060*/  LDG.E R0, desc[UR4][R2.64] ;  /* 0x0000000402007981 */ /* 0x001162000c1e1900 */
[----:B------:R-:W-:-:S07]  /*0070*/  IMAD.MOV.U32 R9, RZ, RZ, RZ ;  /* 0x000000ffff097224 */ /* 0x000fce00078e00ff */
.L_x_2:
[----:B0-----:R-:W0:Y:S02]  /*0080*/  LDC.64 R2, c[0x0][0x380] ;  /* 0x0000e000ff027b82 */ /* 0x001e240000000a00 */
[----:B0-----:R-:W-:-:S05]  /*0090*/  IMAD.WIDE.U32 R6, R9, 0x4, R2 ;  /* 0x0000000409067825 */ /* 0x001fca00078e0002 */
[----:B------:R-:W2:Y:S01]  /*00a0*/  LDG.E R3, desc[UR4][R6.64+0x4] ;  /* 0x0000040406037981 */ /* 0x000ea2000c1e1900 */
[----:B------:R-:W-:Y:S01]  /*00b0*/  IADD3 R2, PT, PT, R9, 0x1, RZ ;  /* 0x0000000109027810 */ /* 0x000fe20007ffe0ff */
[----:B-----5:R-:W-:Y:S01]  /*00c0*/  IMAD.MOV.U32 R11, RZ, RZ, R0 ;  /* 0x000000ffff0b7224 */ /* 0x020fe200078e0000 */
[----:B------:R-:W-:-:S03]  /*00d0*/  MOV R13, R9 ;  /* 0x00000009000d7202 */ /* 0x000fc60000000f00 */
[----:B------:R-:W-:Y:S01]  /*00e0*/  IMAD.MOV.U32 R9, RZ, RZ, R2 ;  /* 0x000000ffff097224 */ /* 0x000fe200078e0002 */
[-C--:B--2---:R-:W-:Y:S02]  /*00f0*/  ISETP.GE.AND P0, PT, R0, R3.reuse, PT ;  /* 0x000000030000720c */ /* 0x084fe40003f06270 */
[----:B------:R-:W-:-:S11]  /*0100*/  MOV R0, R3 ;  /* 0x0000000300007202 */ /* 0x000fd60000000f00 */
[----:B------:R-:W-:Y:S05]  /*0110*/  @P0 BRA `(.L_x_0) ;  /* 0x00000000001c0947 */ /* 0x000fea0003800000 */
[----:B------:R-:W0:Y:S02]  /*0120*/  LDC.64 R4, c[0x0][0x398] ;  /* 0x0000e600ff047b82 */ /* 0x000e240000000a00 */
.L_x_1:
[----:B0-----:R-:W-:-:S05]  /*0130*/  IMAD.WIDE R2, R11, 0x4, R4 ;  /* 0x000000040b027825 */ /* 0x001fca00078e0204 */
[----:B------:R1:W-:Y:S04]  /*0140*/  STG.E desc[UR4][R2.64], R13 ;  /* 0x0000000d02007986 */ /* 0x0003e8000c101904 */
[----:B------:R-:W2:Y:S01]  /*0150*/  LDG.E R0, desc[UR4][R6.64+0x4] ;  /* 0x0000040406007981 */ /* 0x000ea2000c1e1900 */
[----:B------:R-:W-:-:S05]  /*0160*/  VIADD R11, R11, 0x1 ;  /* 0x000000010b0b7836 */ /* 0x000fca0000000000 */
[----:B--2---:R-:W-:-:S13]  /*0170*/  ISETP.GE.AND P0, PT, R11, R0, PT ;  /* 0x000000000b00720c */ /* 0x004fda0003f06270 */
[----:B-1----:R-:W-:Y:S05]  /*0180*/  @!P0 BRA `(.L_x_1) ;  /* 0xfffffffc00e88947 */ /* 0x002fea000383ffff */
.L_x_0:
[----:B------:R-:W0:Y:S02]  /*0190*/  LDCU UR6, c[0x0][0x388] ;  /* 0x00007100ff0677ac */ /* 0x000e240008000800 */
[----:B0-----:R-:W-:-:S13]  /*01a0*/  ISETP.NE.AND P0, PT, R9, UR6, PT ;  /* 0x0000000609007c0c */ /* 0x001fda000bf05270 */
[----:B------:R-:W-:Y:S05]  /*01b0*/  @!P0 EXIT ;  /* 0x000000000000894d */ /* 0x000fea0003800000 */
[----:B------:R-:W-:Y:S05]  /*01c0*/  BRA `(.L_x_2) ;  /* 0xfffffffc00ac7947 */ /* 0x000fea000383ffff */
.L_x_3:
[----:B------:R-:W-:-:S00]  /*01d0*/  BRA `(.L_x_3) ;  /* 0xfffffffc00fc7947 */ /* 0x000fc0000383ffff */
[----:B------:R-:W-:-:S00]  /*01e0*/  NOP ;  /* 0x0000000000007918 */ /* 0x000fc00000000000 */
        /* <DEDUP_REMOVED lines=9> */
.L_x_80:


//--------------------- .text._Z15getWorkloadInfoPKiiiPiS1_iS1_ --------------------------
	.section	.text._Z15getWorkloadInfoPKiiiPiS1_iS1_,"ax",@progbits
	.align	128
        .global         _Z15getWorkloadInfoPKiiiPiS1_iS1_
        .type           _Z15getWorkloadInfoPKiiiPiS1_iS1_,@function
        .size           _Z15getWorkloadInfoPKiiiPiS1_iS1_,(.L_x_81 - _Z15getWorkloadInfoPKiiiPiS1_iS1_)
        .other          _Z15getWorkloadInfoPKiiiPiS1_iS1_,@"STO_CUDA_ENTRY STV_DEFAULT"
_Z15getWorkloadInfoPKiiiPiS1_iS1_:
.text._Z15getWorkloadInfoPKiiiPiS1_iS1_:
[----:B------:R-:W-:Y:S01]  /*0000*/  LDC R1, c[0x0][0x37c] ;  /* 0x0000df00ff017b82 */ /* 0x000fe20000000800 */
[----:B------:R-:W0:Y:S01]  /*0010*/  LDCU UR6, c[0x0][0x388] ;  /* 0x00007100ff0677ac */ /* 0x000e220008000800 */
[----:B------:R-:W-:Y:S02]  /*0020*/  HFMA2 R5, -RZ, RZ, 0, 0 ;  /* 0x00000000ff057431 */ /* 0x000fe400000001ff */
[----:B------:R-:W-:Y:S01]  /*0030*/  IMAD.MOV.U32 R2, RZ, RZ, -0x1 ;  /* 0xffffffffff027424 */ /* 0x000fe200078e00ff */
[----:B------:R-:W-:Y:S01]  /*0040*/  CS2R R8, SRZ ;  /* 0x0000000000087805 */ /* 0x000fe2000001ff00 */
[----:B------:R-:W-:Y:S01]  /*0050*/  IMAD.MOV.U32 R0, RZ, RZ, RZ ;  /* 0x000000ffff007224 */ /* 0x000fe200078e00ff */
[----:B------:R-:W1:Y:S01]  /*0060*/  LDCU.64 UR4, c[0x0][0x358] ;  /* 0x00006b00ff0477ac */ /* 0x000e620008000a00 */
[----:B0-----:R-:W-:-:S09]  /*0070*/  UISETP.GE.AND UP0, UPT, UR6, 0x1, UPT ;  /* 0x000000010600788c */ /* 0x001fd2000bf06270 */
[----:B-1----:R-:W-:Y:S05]  /*0080*/  BRA.U !UP0, `(.L_x_4) ;  /* 0x0000000d08807547 */ /* 0x002fea000b800000 */
[----:B------:R-:W-:Y:S01]  /*0090*/  CS2R R6, SRZ ;  /* 0x0000000000067805 */ /* 0x000fe2000001ff00 */
[----:B------:R-:W-:Y:S02]  /*00a0*/  IMAD.MOV.U32 R5, RZ, RZ, RZ ;  /* 0x000000ffff057224 */ /* 0x000fe400078e00ff */
[----:B------:R-:W-:-:S07]  /*00b0*/  IMAD.MOV.U32 R0, RZ, RZ, RZ ;  /* 0x000000ffff007224 */ /* 0x000fce00078e00ff */
.L_x_15:
[----:B------:R-:W0:Y:S02]  /*00c0*/  LDC.64 R2, c[0x0][0x380] ;  /* 0x0000e000ff027b82 */ /* 0x000e240000000a00 */
[----:B0-----:R-:W-:-:S05]  /*00d0*/  IMAD.WIDE R12, R7, 0x4, R2 ;  /* 0x00000004070c7825 */ /* 0x001fca00078e0202 */
[----:B------:R-:W2:Y:S04]  /*00e0*/  LDG.E.CONSTANT R3, desc[UR4][R12.64] ;  /* 0x000000040c037981 */ /* 0x000ea8000c1e9900 */
[----:B------:R-:W2:Y:S01]  /*00f0*/  LDG.E.CONSTANT R2, desc[UR4][R12.64+0x4] ;  /* 0x000004040c027981 */ /* 0x000ea2000c1e9900 */
[----:B------:R-:W-:Y:S01]  /*0100*/  IMAD.MOV.U32 R4, RZ, RZ, RZ ;  /* 0x000000ffff047224 */ /* 0x000fe200078e00ff */
[----:B--2---:R-:W-:Y:S01]  /*0110*/  IADD3 R9, PT, PT, -R3, R2, RZ ;  /* 0x0000000203097210 */ /* 0x004fe20007ffe1ff */
[----:B------:R-:W-:-:S03]  /*0120*/  IMAD.MOV.U32 R2, RZ, RZ, R7 ;  /* 0x000000ffff027224 */ /* 0x000fc600078e0007 */
[----:B------:R-:W-:-:S13]  /*0130*/  ISETP.NE.AND P0, PT, R9, RZ, PT ;  /* 0x000000ff0900720c */ /* 0x000fda0003f05270 */
[----:B------:R-:W-:Y:S05]  /*0140*/  @!P0 BRA `(.L_x_5) ;  /* 0x0000000c00388947 */ /* 0x000fea0003800000 */
[----:B------:R-:W0:Y:S01]  /*0150*/  LDC R8, c[0x0][0x38c] ;  /* 0x0000e300ff087b82 */ /* 0x000e220000000800 */
[----:B------:R-:W-:Y:S01]  /*0160*/  ISETP.NE.AND P0, PT, R5, RZ, PT ;  /* 0x000000ff0500720c */ /* 0x000fe20003f05270 */
[----:B------:R-:W-:Y:S01]  /*0170*/  IMAD.MOV.U32 R2, RZ, RZ, R7 ;  /* 0x000000ffff027224 */ /* 0x000fe200078e0007 */
[----:B------:R-:W-:-:S11]  /*0180*/  MOV R4, R9 ;  /* 0x0000000900047202 */ /* 0x000fd60000000f00 */
[----:B------:R-:W-:Y:S05]  /*0190*/  @!P0 BRA `(.L_x_6) ;  /* 0x0000000000708947 */ /* 0x000fea0003800000 */
[----:B------:R1:W2:Y:S01]  /*01a0*/  LDG.E.CONSTANT R12, desc[UR4][R12.64+-0x4] ;  /* 0xfffffc040c0c7981 */ /* 0x0002a2000c1e9900 */
[----:B------:R-:W3:Y:S02]  /*01b0*/  LDC R14, c[0x0][0x38c] ;  /* 0x0000e300ff0e7b82 */ /* 0x000ee40000000800 */
[----:B---3--:R-:W-:-:S04]  /*01c0*/  IABS R9, R14 ;  /* 0x0000000e00097213 */ /* 0x008fc80000000000 */
[----:B------:R-:W3:Y:S08]  /*01d0*/  I2F.RP R4, R9 ;  /* 0x0000000900047306 */ /* 0x000ef00000209400 */
[----:B---3--:R-:W3:Y:S02]  /*01e0*/  MUFU.RCP R4, R4 ;  /* 0x0000000400047308 */ /* 0x008ee40000001000 */
[----:B---3--:R-:W-:-:S06]  /*01f0*/  VIADD R10, R4, 0xffffffe ;  /* 0x0ffffffe040a7836 */ /* 0x008fcc0000000000 */
[----:B------:R3:W4:Y:S02]  /*0200*/  F2I.FTZ.U32.TRUNC.NTZ R11, R10 ;  /* 0x0000000a000b7305 */ /* 0x000724000021f000 */
[----:B---3--:R-:W-:Y:S01]  /*0210*/  IMAD.MOV.U32 R10, RZ, RZ, RZ ;  /* 0x000000ffff0a7224 */ /* 0x008fe200078e00ff */
[----:B----4-:R-:W-:-:S05]  /*0220*/  IADD3 R16, PT, PT, RZ, -R11, RZ ;  /* 0x8000000bff107210 */ /* 0x010fca0007ffe0ff */
[----:B-1----:R-:W-:-:S04]  /*0230*/  IMAD R13, R16, R9, RZ ;  /* 0x00000009100d7224 */ /* 0x002fc800078e02ff */
[----:B------:R-:W-:-:S04]  /*0240*/  IMAD.HI.U32 R11, R11, R13, R10 ;  /* 0x0000000d0b0b7227 */ /* 0x000fc800078e000a */
[----:B--2---:R-:W-:-:S05]  /*0250*/  IMAD.IADD R2, R3, 0x1, -R12 ;  /* 0x0000000103027824 */ /* 0x004fca00078e0a0c */
[----:B------:R-:W-:Y:S02]  /*0260*/  IABS R12, R2 ;  /* 0x00000002000c7213 */ /* 0x000fe40000000000 */
[----:B------:R-:W-:Y:S01]  /*0270*/  ISETP.GE.AND P2, PT, R2, RZ, PT ;  /* 0x000000ff0200720c */ /* 0x000fe20003f46270 */
[----:B------:R-:W-:Y:S02]  /*0280*/  VIADD R2, R7, 0xffffffff ;  /* 0xffffffff07027836 */ /* 0x000fe40000000000 */
[----:B------:R-:W-:-:S05]  /*0290*/  IMAD.HI.U32 R11, R11, R12, RZ ;  /* 0x0000000c0b0b7227 */ /* 0x000fca00078e00ff */
[----:B------:R-:W-:-:S05]  /*02a0*/  IADD3 R11, PT, PT, -R11, RZ, RZ ;  /* 0x000000ff0b0b7210 */ /* 0x000fca0007ffe1ff */
[----:B------:R-:W-:-:S05]  /*02b0*/  IMAD R4, R9, R11, R12 ;  /* 0x0000000b09047224 */ /* 0x000fca00078e020c */
[----:B------:R-:W-:-:S13]  /*02c0*/  ISETP.GT.U32.AND P0, PT, R9, R4, PT ;  /* 0x000000040900720c */ /* 0x000fda0003f04070 */
[----:B------:R-:W-:Y:S01]  /*02d0*/  @!P0 IMAD.IADD R4, R4, 0x1, -R9 ;  /* 0x0000000104048824 */ /* 0x000fe200078e0a09 */
[----:B------:R-:W-:-:S04]  /*02e0*/  ISETP.NE.AND P0, PT, R14, RZ, PT ;  /* 0x000000ff0e00720c */ /* 0x000fc80003f05270 */
[----:B------:R-:W-:-:S13]  /*02f0*/  ISETP.GT.U32.AND P1, PT, R9, R4, PT ;  /* 0x000000040900720c */ /* 0x000fda0003f24070 */
[----:B------:R-:W-:-:S05]  /*0300*/  @!P1 IMAD.IADD R4, R4, 0x1, -R9 ;  /* 0x0000000104049824 */ /* 0x000fca00078e0a09 */
[----:B------:R-:W-:Y:S02]  /*0310*/  MOV R10, R4 ;  /* 0x00000004000a7202 */ /* 0x000fe40000000f00 */
[----:B------:R-:W-:-:S03]  /*0320*/  MOV R4, R5 ;  /* 0x0000000500047202 */ /* 0x000fc60000000f00 */
[----:B------:R-:W-:Y:S01]  /*0330*/  @!P2 IMAD.MOV R10, RZ, RZ, -R10 ;  /* 0x000000ffff0aa224 */ /* 0x000fe200078e0a0a */
[----:B------:R-:W-:-:S05]  /*0340*/  @!P0 LOP3.LUT R10, RZ, R14, RZ, 0x33, !PT ;  /* 0x0000000eff0a8212 */ /* 0x000fca00078e33ff */
[----:B------:R-:W-:-:S07]  /*0350*/  IMAD.IADD R3, R3, 0x1, -R10 ;  /* 0x0000000103037824 */ /* 0x000fce00078e0a0a */
.L_x_6:
[----:B0-----:R-:W-:-:S13]  /*0360*/  ISETP.GE.AND P0, PT, R4, R8, PT ;  /* 0x000000080400720c */ /* 0x001fda0003f06270 */
[----:B------:R-:W-:Y:S05]  /*0370*/  @P0 BRA `(.L_x_7) ;  /* 0x0000000000a00947 */ /* 0x000fea0003800000 */
[----:B------:R-:W0:Y:S01]  /*0380*/  LDCU UR6, c[0x0][0x388] ;  /* 0x00007100ff0677ac */ /* 0x000e220008000800 */
[----:B------:R-:W1:Y:S01]  /*0390*/  LDC.64 R8, c[0x0][0x398] ;  /* 0x0000e600ff087b82 */ /* 0x000e620000000a00 */
[----:B------:R-:W-:Y:S01]  /*03a0*/  IMAD.MOV.U32 R7, RZ, RZ, RZ ;  /* 0x000000ffff077224 */ /* 0x000fe200078e00ff */
[----:B------:R-:W-:-:S06]  /*03b0*/  MOV R16, R2 ;  /* 0x0000000200107202 */ /* 0x000fcc0000000f00 */
[----:B------:R-:W2:Y:S01]  /*03c0*/  LDC.64 R10, c[0x0][0x390] ;  /* 0x0000e400ff0a7b82 */ /* 0x000ea20000000a00 */
[----:B0-----:R-:W-:Y:S01]  /*03d0*/  ISETP.GE.AND P0, PT, R2, UR6, PT ;  /* 0x0000000602007c0c */ /* 0x001fe2000bf06270 */
[----:B-1----:R-:W-:-:S04]  /*03e0*/  IMAD.WIDE R8, R0, 0x4, R8 ;  /* 0x0000000400087825 */ /* 0x002fc800078e0208 */
[----:B------:R-:W-:Y:S01]  /*03f0*/  VIADD R0, R0, 0x2 ;  /* 0x0000000200007836 */ /* 0x000fe20000000000 */
[----:B------:R0:W-:Y:S01]  /*0400*/  STG.E desc[UR4][R8.64], R2 ;  /* 0x0000000208007986 */ /* 0x0001e2000c101904 */
[----:B--2---:R-:W-:-:S03]  /*0410*/  IMAD.WIDE R10, R6, 0x4, R10 ;  /* 0x00000004060a7825 */ /* 0x004fc600078e020a */
[----:B------:R0:W-:Y:S03]  /*0420*/  STG.E desc[UR4][R8.64+0x4], R3 ;  /* 0x0000040308007986 */ /* 0x0001e6000c101904 */
[----:B------:R-:W-:Y:S05]  /*0430*/  @P0 BRA `(.L_x_8) ;  /* 0x00000000005c0947 */ /* 0x000fea0003800000 */
[----:B------:R-:W1:Y:S01]  /*0440*/  LDC R19, c[0x0][0x388] ;  /* 0x0000e200ff137b82 */ /* 0x000e620000000800 */
[----:B------:R-:W-:Y:S01]  /*0450*/  IMAD.MOV.U32 R5, RZ, RZ, RZ ;  /* 0x000000ffff057224 */ /* 0x000fe200078e00ff */
[----:B------:R-:W-:Y:S01]  /*0460*/  MOV R17, R4 ;  /* 0x0000000400117202 */ /* 0x000fe20000000f00 */
[----:B------:R-:W2:Y:S05]  /*0470*/  LDCU UR6, c[0x0][0x38c] ;  /* 0x00007180ff0677ac */ /* 0x000eaa0008000800 */
[----:B0-----:R-:W0:Y:S02]  /*0480*/  LDC.64 R8, c[0x0][0x398] ;  /* 0x0000e600ff087b82 */ /* 0x001e240000000a00 */
.L_x_9:
[----:B------:R-:W-:-:S04]  /*0490*/  VIADD R7, R5, 0x1 ;  /* 0x0000000105077836 */ /* 0x000fc80000000000 */
[----:B------:R-:W-:-:S05]  /*04a0*/  IMAD.IADD R16, R2, 0x1, R7 ;  /* 0x0000000102107824 */ /* 0x000fca00078e0207 */
[----:B-1----:R-:W-:-:S13]  /*04b0*/  ISETP.GE.AND P0, PT, R16, R19, PT ;  /* 0x000000131000720c */ /* 0x002fda0003f06270 */
[----:B------:R-:W1:Y:S01]  /*04c0*/  @!P0 LDC.64 R14, c[0x0][0x380] ;  /* 0x0000e000ff0e8b82 */ /* 0x000e620000000a00 */
[----:B------:R-:W-:-:S05]  /*04d0*/  @!P0 IADD3 R5, PT, PT, R2, R5, RZ ;  /* 0x0000000502058210 */ /* 0x000fca0007ffe0ff */
[----:B-1----:R-:W-:-:S05]  /*04e0*/  @!P0 IMAD.WIDE R14, R5, 0x4, R14 ;  /* 0x00000004050e8825 */ /* 0x002fca00078e020e */
[----:B------:R-:W3:Y:S04]  /*04f0*/  @!P0 LDG.E.CONSTANT R5, desc[UR4][R14.64+0x8] ;  /* 0x000008040e058981 */ /* 0x000ee8000c1e9900 */
[----:B------:R-:W3:Y:S01]  /*0500*/  @!P0 LDG.E.CONSTANT R18, desc[UR4][R14.64+0x4] ;  /* 0x000004040e128981 */ /* 0x000ee2000c1e9900 */
[----:B0-----:R-:W-:Y:S01]  /*0510*/  IMAD.WIDE R12, R0, 0x4, R8 ;  /* 0x00000004000c7825 */ /* 0x001fe200078e0208 */
[----:B------:R-:W-:-:S03]  /*0520*/  ISETP.LT.AND P1, PT, R16, R19, PT ;  /* 0x000000131000720c */ /* 0x000fc60003f21270 */
[----:B------:R-:W-:Y:S01]  /*0530*/  VIADD R0, R0, 0x1 ;  /* 0x0000000100007836 */ /* 0x000fe20000000000 */
[----:B------:R0:W-:Y:S02]  /*0540*/  STG.E desc[UR4][R12.64], R4 ;  /* 0x000000040c007986 */ /* 0x0001e4000c101904 */
[----:B0-----:R-:W-:Y:S02]  /*0550*/  IMAD.MOV.U32 R4, RZ, RZ, RZ ;  /* 0x000000ffff047224 */ /* 0x001fe400078e00ff */
[----:B---3--:R-:W-:Y:S02]  /*0560*/  @!P0 IMAD.IADD R4, R5, 0x1, -R18 ;  /* 0x0000000105048824 */ /* 0x008fe400078e0a12 */
[----:B------:R-:W-:-:S03]  /*0570*/  IMAD.MOV.U32 R5, RZ, RZ, R7 ;  /* 0x000000ffff057224 */ /* 0x000fc600078e0007 */
[----:B------:R-:W-:-:S04]  /*0580*/  IADD3 R17, PT, PT, R4, R17, RZ ;  /* 0x0000001104117210 */ /* 0x000fc80007ffe0ff */
[----:B--2---:R-:W-:-:S13]  /*0590*/  ISETP.GT.AND P0, PT, R17, UR6, PT ;  /* 0x0000000611007c0c */ /* 0x004fda000bf04270 */
[----:B------:R-:W-:Y:S05]  /*05a0*/  @!P0 BRA P1, `(.L_x_9) ;  /* 0xfffffffc00b88947 */ /* 0x000fea000083ffff */
.L_x_8:
[----:B------:R1:W-:Y:S01]  /*05b0*/  STG.E desc[UR4][R10.64], R7 ;  /* 0x000000070a007986 */ /* 0x0003e2000c101904 */
[----:B------:R-:W-:Y:S01]  /*05c0*/  IADD3 R6, PT, PT, R6, 0x1, RZ ;  /* 0x0000000106067810 */ /* 0x000fe20007ffe0ff */
[----:B------:R-:W-:Y:S02]  /*05d0*/  IMAD.MOV.U32 R5, RZ, RZ, RZ ;  /* 0x000000ffff057224 */ /* 0x000fe400078e00ff */
[----:B0-----:R-:W-:Y:S01]  /*05e0*/  VIADD R2, R16, 0xffffffff ;  /* 0xffffffff10027836 */ /* 0x001fe20000000000 */
[----:B------:R-:W-:Y:S06]  /*05f0*/  BRA `(.L_x_5) ;  /* 0x00000008000c7947 */ /* 0x000fec0003800000 */
.L_x_7:
[----:B------:R-:W-:-:S13]  /*0600*/  ISETP.GT.AND P0, PT, R4, R8, PT ;  /* 0x000000080400720c */ /* 0x000fda0003f04270 */
[----:B------:R-:W-:Y:S05]  /*0610*/  @!P0 BRA `(.L_x_10) ;  /* 0x0000000400d48947 */ /* 0x000fea0003800000 */
[----:B------:R-:W-:Y:S02]  /*0620*/  IABS R7, R8 ;  /* 0x0000000800077213 */ /* 0x000fe40000000000 */
[----:B------:R-:W-:Y:S02]  /*0630*/  IABS R5, R4 ;  /* 0x0000000400057213 */ /* 0x000fe40000000000 */
[----:B------:R-:W0:Y:S08]  /*0640*/  I2F.RP R12, R7 ;  /* 0x00000007000c7306 */ /* 0x000e300000209400 */
[----:B0-----:R-:W0:Y:S02]  /*0650*/  MUFU.RCP R12, R12 ;  /* 0x0000000c000c7308 */ /* 0x001e240000001000 */
[----:B0-----:R-:W-:-:S06]  /*0660*/  IADD3 R13, PT, PT, R12, 0xffffffe, RZ ;  /* 0x0ffffffe0c0d7810 */ /* 0x001fcc0007ffe0ff */
[----:B------:R-:W0:Y:S02]  /*0670*/  F2I.FTZ.U32.TRUNC.NTZ R11, R13 ;  /* 0x0000000d000b7305 */ /* 0x000e24000021f000 */
[----:B0-----:R-:W-:-:S04]  /*0680*/  IMAD.MOV R10, RZ, RZ, -R11 ;  /* 0x000000ffff0a7224 */ /* 0x001fc800078e0a0b */
[----:B------:R-:W-:Y:S02]  /*0690*/  IMAD R9, R10, R7, RZ ;  /* 0x000000070a097224 */ /* 0x000fe400078e02ff */
[----:B------:R-:W-:-:S04]  /*06a0*/  IMAD.MOV.U32 R10, RZ, RZ, RZ ;  /* 0x000000ffff0a7224 */ /* 0x000fc800078e00ff */
[----:B------:R-:W-:Y:S01]  /*06b0*/  IMAD.HI.U32 R9, R11, R9, R10 ;  /* 0x000000090b097227 */ /* 0x000fe200078e000a */
[----:B------:R-:W-:-:S05]  /*06c0*/  MOV R10, R5 ;  /* 0x00000005000a7202 */ /* 0x000fca0000000f00 */
[----:B------:R-:W-:-:S04]  /*06d0*/  IMAD.HI.U32 R5, R9, R10, RZ ;  /* 0x0000000a09057227 */ /* 0x000fc800078e00ff */
[----:B------:R-:W-:-:S04]  /*06e0*/  IMAD.MOV R11, RZ, RZ, -R5 ;  /* 0x000000ffff0b7224 */ /* 0x000fc800078e0a05 */
[----:B------:R-:W-:-:S05]  /*06f0*/  IMAD R10, R7, R11, R10 ;  /* 0x0000000b070a7224 */ /* 0x000fca00078e020a */
[----:B------:R-:W-:-:S13]  /*0700*/  ISETP.GT.U32.AND P2, PT, R7, R10, PT ;  /* 0x0000000a0700720c */ /* 0x000fda0003f44070 */
[----:B------:R-:W-:Y:S01]  /*0710*/  @!P2 IMAD.IADD R10, R10, 0x1, -R7 ;  /* 0x000000010a0aa824 */ /* 0x000fe200078e0a07 */
[----:B------:R-:W-:-:S04]  /*0720*/  @!P2 IADD3 R5, PT, PT, R5, 0x1, RZ ;  /* 0x000000010505a810 */ /* 0x000fc80007ffe0ff */
[----:B------:R-:W-:Y:S02]  /*0730*/  ISETP.GE.U32.AND P1, PT, R10, R7, PT ;  /* 0x000000070a00720c */ /* 0x000fe40003f26070 */
[----:B------:R-:W-:-:S04]  /*0740*/  LOP3.LUT R10, R4, R8, RZ, 0x3c, !PT ;  /* 0x00000008040a7212 */ /* 0x000fc800078e3cff */
[----:B------:R-:W-:-:S07]  /*0750*/  ISETP.GE.AND P0, PT, R10, RZ, PT ;  /* 0x000000ff0a00720c */ /* 0x000fce0003f06270 */
[----:B------:R-:W-:Y:S01]  /*0760*/  @P1 VIADD R5, R5, 0x1 ;  /* 0x0000000105051836 */ /* 0x000fe20000000000 */
[----:B------:R-:W-:-:S03]  /*0770*/  ISETP.NE.AND P1, PT, R8, RZ, PT ;  /* 0x000000ff0800720c */ /* 0x000fc60003f25270 */
[----:B------:R-:W-:Y:S01]  /*0780*/  IMAD.MOV.U32 R10, RZ, RZ, R5 ;  /* 0x000000ffff0a7224 */ /* 0x000fe200078e0005 */
[----:B------:R-:W-:-:S04]  /*0790*/  LOP3.LUT R5, RZ, R8, RZ, 0x33, !PT ;  /* 0x00000008ff057212 */ /* 0x000fc800078e33ff */
[----:B------:R-:W-:-:S04]  /*07a0*/  @!P0 IADD3 R10, PT, PT, -R10, RZ, RZ ;  /* 0x000000ff0a0a8210 */ /* 0x000fc80007ffe1ff */
[----:B------:R-:W-:-:S04]  /*07b0*/  SEL R16, R5, R10, !P1 ;  /* 0x0000000a05107207 */ /* 0x000fc80004800000 */
[----:B------:R-:W-:-:S13]  /*07c0*/  ISETP.GE.AND P0, PT, R16, 0x1, PT ;  /* 0x000000011000780c */ /* 0x000fda0003f06270 */
[----:B------:R-:W-:Y:S05]  /*07d0*/  @!P0 BRA `(.L_x_11) ;  /* 0x0000000400348947 */ /* 0x000fea0003800000 */
[C---:B------:R-:W-:Y:S01]  /*07e0*/  ISETP.GE.U32.AND P2, PT, R16.reuse, 0x4, PT ;  /* 0x000000041000780c */ /* 0x040fe20003f46070 */
[----:B------:R-:W-:Y:S01]  /*07f0*/  IMAD.MOV.U32 R10, RZ, RZ, RZ ;  /* 0x000000ffff0a7224 */ /* 0x000fe200078e00ff */
[----:B------:R-:W-:-:S04]  /*0800*/  LOP3.LUT R18, R16, 0x3, RZ, 0xc0, !PT ;  /* 0x0000000310127812 */ /* 0x000fc800078ec0ff */
[----:B------:R-:W-:-:S07]  /*0810*/  ISETP.NE.AND P0, PT, R18, RZ, PT ;  /* 0x000000ff1200720c */ /* 0x000fce0003f05270 */
[----:B------:R-:W-:Y:S06]  /*0820*/  @!P2 BRA `(.L_x_12) ;  /* 0x000000000090a947 */ /* 0x000fec0003800000 */
[----:B------:R-:W-:Y:S01]  /*0830*/  LOP3.LUT R10, R16, 0x7ffffffc, RZ, 0xc0, !PT ;  /* 0x7ffffffc100a7812 */ /* 0x000fe200078ec0ff */
[----:B------:R-:W-:Y:S01]  /*0840*/  IMAD.IADD R17, R3, 0x1, R8 ;  /* 0x0000000103117824 */ /* 0x000fe200078e0208 */
[C---:B------:R-:W-:Y:S01]  /*0850*/  LEA R19, R8.reuse, R3, 0x1 ;  /* 0x0000000308137211 */ /* 0x040fe200078e08ff */
[--C-:B------:R-:W-:Y:S02]  /*0860*/  IMAD R21, R8, 0x3, R3.reuse ;  /* 0x0000000308157824 */ /* 0x100fe400078e0203 */
[----:B------:R-:W-:Y:S02]  /*0870*/  IMAD.MOV.U32 R23, RZ, RZ, R3 ;  /* 0x000000ffff177224 */ /* 0x000fe400078e0003 */
[----:B------:R-:W-:-:S07]  /*0880*/  IMAD.MOV R11, RZ, RZ, -R10 ;  /* 0x000000ffff0b7224 */ /* 0x000fce00078e0a0a */
.L_x_13:
[----:B------:R-:W0:Y:S01]  /*0890*/  LDC.64 R14, c[0x0][0x390] ;  /* 0x0000e400ff0e7b82 */ /* 0x000e220000000a00 */
[----:B------:R-:W-:Y:S02]  /*08a0*/  VIADD R11, R11, 0x4 ;  /* 0x000000040b0b7836 */ /* 0x000fe40000000000 */
[----:B------:R-:W-:-:S03]  /*08b0*/  HFMA2 R25, -RZ, RZ, 0, 5.9604644775390625e-08 ;  /* 0x00000001ff197431 */ /* 0x000fc600000001ff */
[----:B------:R-:W-:Y:S02]  /*08c0*/  ISETP.NE.AND P2, PT, R11, RZ, PT ;  /* 0x000000ff0b00720c */ /* 0x000fe40003f45270 */
[----:B-1----:R-:W1:Y:S01]  /*08d0*/  LDC.64 R12, c[0x0][0x398] ;  /* 0x0000e600ff0c7b82 */ /* 0x002e620000000a00 */
[----:B0-----:R-:W-:-:S04]  /*08e0*/  IMAD.WIDE R14, R6, 0x4, R14 ;  /* 0x00000004060e7825 */ /* 0x001fc800078e020e */
[----:B------:R-:W-:Y:S01]  /*08f0*/  VIADD R6, R6, 0x4 ;  /* 0x0000000406067836 */ /* 0x000fe20000000000 */
[----:B------:R-:W-:Y:S01]  /*0900*/  STG.E desc[UR4][R14.64], R25 ;  /* 0x000000190e007986 */ /* 0x000fe2000c101904 */
[C---:B-1----:R-:W-:Y:S01]  /*0910*/  IMAD.WIDE R12, R0.reuse, 0x4, R12 ;  /* 0x00000004000c7825 */ /* 0x042fe200078e020c */
[----:B------:R-:W-:-:S04]  /*0920*/  IADD3 R0, PT, PT, R0, 0xc, RZ ;  /* 0x0000000c00007810 */ /* 0x000fc80007ffe0ff */
[----:B------:R-:W-:Y:S04]  /*0930*/  STG.E desc[UR4][R12.64], R2 ;  /* 0x000000020c007986 */ /* 0x000fe8000c101904 */
[----:B------:R0:W-:Y:S04]  /*0940*/  STG.E desc[UR4][R12.64+0x4], R23 ;  /* 0x000004170c007986 */ /* 0x0001e8000c101904 */
[----:B------:R-:W-:Y:S04]  /*0950*/  STG.E desc[UR4][R12.64+0x8], R8 ;  /* 0x000008080c007986 */ /* 0x000fe8000c101904 */
[----:B------:R-:W-:Y:S04]  /*0960*/  STG.E desc[UR4][R14.64+0x4], R25 ;  /* 0x000004190e007986 */ /* 0x000fe8000c101904 */
[----:B------:R-:W-:Y:S01]  /*0970*/  STG.E desc[UR4][R12.64+0xc], R2 ;  /* 0x00000c020c007986 */ /* 0x000fe2000c101904 */
[----:B0-----:R-:W-:-:S03]  /*0980*/  IMAD R23, R8, 0x4, R23 ;  /* 0x0000000408177824 */ /* 0x001fc600078e0217 */
[----:B------:R0:W-:Y:S04]  /*0990*/  STG.E desc[UR4][R12.64+0x10], R17 ;  /* 0x000010110c007986 */ /* 0x0001e8000c101904 */
[----:B------:R-:W-:Y:S04]  /*09a0*/  STG.E desc[UR4][R12.64+0x14], R8 ;  /* 0x000014080c007986 */ /* 0x000fe8000c101904 */
[----:B------:R-:W-:Y:S04]  /*09b0*/  STG.E desc[UR4][R14.64+0x8], R25 ;  /* 0x000008190e007986 */ /* 0x000fe8000c101904 */
[----:B------:R-:W-:Y:S01]  /*09c0*/  STG.E desc[UR4][R12.64+0x18], R2 ;  /* 0x000018020c007986 */ /* 0x000fe2000c101904 */
[----:B0-----:R-:W-:-:S03]  /*09d0*/  LEA R17, R8, R17, 0x2 ;  /* 0x0000001108117211 */ /* 0x001fc600078e10ff */
[----:B------:R0:W-:Y:S04]  /*09e0*/  STG.E desc[UR4][R12.64+0x1c], R19 ;  /* 0x00001c130c007986 */ /* 0x0001e8000c101904 */
[----:B------:R-:W-:Y:S04]  /*09f0*/  STG.E desc[UR4][R12.64+0x20], R8 ;  /* 0x000020080c007986 */ /* 0x000fe8000c101904 */
[----:B------:R-:W-:Y:S04]  /*0a00*/  STG.E desc[UR4][R14.64+0xc], R25 ;  /* 0x00000c190e007986 */ /* 0x000fe8000c101904 */
[----:B------:R-:W-:Y:S01]  /*0a10*/  STG.E desc[UR4][R12.64+0x24], R2 ;  /* 0x000024020c007986 */ /* 0x000fe2000c101904 */
[----:B0-----:R-:W-:-:S03]  /*0a20*/  IMAD R19, R8, 0x4, R19 ;  /* 0x0000000408137824 */ /* 0x001fc600078e0213 */
[----:B------:R0:W-:Y:S04]  /*0a30*/  STG.E desc[UR4][R12.64+0x28], R21 ;  /* 0x000028150c007986 */ /* 0x0001e8000c101904 */
[----:B------:R1:W-:Y:S01]  /*0a40*/  STG.E desc[UR4][R12.64+0x2c], R8 ;  /* 0x00002c080c007986 */ /* 0x0003e2000c101904 */
[----:B0-----:R-:W-:Y:S01]  /*0a50*/  LEA R21, R8, R21, 0x2 ;  /* 0x0000001508157211 */ /* 0x001fe200078e10ff */
[----:B------:R-:W-:Y:S06]  /*0a60*/  @P2 BRA `(.L_x_13) ;  /* 0xfffffffc00882947 */ /* 0x000fec000383ffff */
.L_x_12:
[----:B------:R-:W-:Y:S05]  /*0a70*/  @!P0 BRA `(.L_x_11) ;  /* 0x00000000008c8947 */ /* 0x000fea0003800000 */
[----:B------:R-:W-:Y:S02]  /*0a80*/  ISETP.NE.AND P0, PT, R18, 0x1, PT ;  /* 0x000000011200780c */ /* 0x000fe40003f05270 */
[----:B------:R-:W-:-:S04]  /*0a90*/  LOP3.LUT R11, R16, 0x1, RZ, 0xc0, !PT ;  /* 0x00000001100b7812 */ /* 0x000fc800078ec0ff */
[----:B------:R-:W-:-:S07]  /*0aa0*/  ISETP.NE.U32.AND P2, PT, R11, 0x1, PT ;  /* 0x000000010b00780c */ /* 0x000fce0003f45070 */
[----:B------:R-:W-:Y:S06]  /*0ab0*/  @!P0 BRA `(.L_x_14) ;  /* 0x0000000000488947 */ /* 0x000fec0003800000 */
[----:B-1----:R-:W0:Y:S01]  /*0ac0*/  LDC.64 R12, c[0x0][0x390] ;  /* 0x0000e400ff0c7b82 */ /* 0x002e220000000a00 */
[CC--:B------:R-:W-:Y:S02]  /*0ad0*/  IMAD R11, R10.reuse, R8.reuse, R3 ;  /* 0x000000080a0b7224 */ /* 0x0c0fe400078e0203 */
[----:B------:R-:W-:Y:S02]  /*0ae0*/  IMAD.MOV.U32 R19, RZ, RZ, 0x1 ;  /* 0x00000001ff137424 */ /* 0x000fe400078e00ff */
[----:B------:R-:W-:Y:S01]  /*0af0*/  VIADD R10, R10, 0x2 ;  /* 0x000000020a0a7836 */ /* 0x000fe20000000000 */
[----:B------:R-:W-:Y:S02]  /*0b00*/  IADD3 R17, PT, PT, R11, R8, RZ ;  /* 0x000000080b117210 */ /* 0x000fe40007ffe0ff */
[----:B------:R-:W1:Y:S01]  /*0b10*/  LDC.64 R14, c[0x0][0x398] ;  /* 0x0000e600ff0e7b82 */ /* 0x000e620000000a00 */
[C---:B0-----:R-:W-:Y:S01]  /*0b20*/  IMAD.WIDE R12, R6.reuse, 0x4, R12 ;  /* 0x00000004060c7825 */ /* 0x041fe200078e020c */
[----:B------:R-:W-:-:S04]  /*0b30*/  IADD3 R6, PT, PT, R6, 0x2, RZ ;  /* 0x0000000206067810 */ /* 0x000fc80007ffe0ff */
[----:B------:R0:W-:Y:S01]  /*0b40*/  STG.E desc[UR4][R12.64], R19 ;  /* 0x000000130c007986 */ /* 0x0001e2000c101904 */
[----:B-1----:R-:W-:-:S04]  /*0b50*/  IMAD.WIDE R14, R0, 0x4, R14 ;  /* 0x00000004000e7825 */ /* 0x002fc800078e020e */
[----:B------:R-:W-:Y:S01]  /*0b60*/  VIADD R0, R0, 0x6 ;  /* 0x0000000600007836 */ /* 0x000fe20000000000 */
[----:B------:R0:W-:Y:S04]  /*0b70*/  STG.E desc[UR4][R14.64+0x4], R11 ;  /* 0x0000040b0e007986 */ /* 0x0001e8000c101904 */
[----:B------:R0:W-:Y:S04]  /*0b80*/  STG.E desc[UR4][R14.64], R2 ;  /* 0x000000020e007986 */ /* 0x0001e8000c101904 */
[----:B------:R0:W-:Y:S04]  /*0b90*/  STG.E desc[UR4][R14.64+0x8], R8 ;  /* 0x000008080e007986 */ /* 0x0001e8000c101904 */
[----:B------:R0:W-:Y:S04]  /*0ba0*/  STG.E desc[UR4][R12.64+0x4], R19 ;  /* 0x000004130c007986 */ /* 0x0001e8000c101904 */
[----:B------:R0:W-:Y:S04]  /*0bb0*/  STG.E desc[UR4][R14.64+0x10], R17 ;  /* 0x000010110e007986 */ /* 0x0001e8000c101904 */
[----:B------:R0:W-:Y:S04]  /*0bc0*/  STG.E desc[UR4][R14.64+0xc], R2 ;  /* 0x00000c020e007986 */ /* 0x0001e8000c101904 */
[----:B------:R0:W-:Y:S02]  /*0bd0*/  STG.E desc[UR4][R14.64+0x14], R8 ;  /* 0x000014080e007986 */ /* 0x0001e4000c101904 */
.L_x_14:
[----:B------:R-:W-:Y:S05]  /*0be0*/  @P2 BRA `(.L_x_11) ;  /* 0x0000000000302947 */ /* 0x000fea0003800000 */
[----:B0-----:R-:W0:Y:S01]  /*0bf0*/  LDC.64 R14, c[0x0][0x390] ;  /* 0x0000e400ff0e7b82 */ /* 0x001e220000000a00 */
[----:B------:R-:W-:Y:S01]  /*0c00*/  MOV R17, 0x1 ;  /* 0x0000000100117802 */ /* 0x000fe20000000f00 */
[----:B------:R-:W-:-:S06]  /*0c10*/  IMAD R11, R10, R8, R3 ;  /* 0x000000080a0b7224 */ /* 0x000fcc00078e0203 */
[----:B-1----:R-:W1:Y:S01]  /*0c20*/  LDC.64 R12, c[0x0][0x398] ;  /* 0x0000e600ff0c7b82 */ /* 0x002e620000000a00 */
[----:B0-----:R-:W-:-:S04]  /*0c30*/  IMAD.WIDE R14, R6, 0x4, R14 ;  /* 0x00000004060e7825 */ /* 0x001fc800078e020e */
[----:B------:R-:W-:Y:S01]  /*0c40*/  VIADD R6, R6, 0x1 ;  /* 0x0000000106067836 */ /* 0x000fe20000000000 */
[----:B------:R2:W-:Y:S01]  /*0c50*/  STG.E desc[UR4][R14.64], R17 ;  /* 0x000000110e007986 */ /* 0x0005e2000c101904 */
[C---:B-1----:R-:W-:Y:S01]  /*0c60*/  IMAD.WIDE R12, R0.reuse, 0x4, R12 ;  /* 0x00000004000c7825 */ /* 0x042fe200078e020c */
[----:B------:R-:W-:-:S04]  /*0c70*/  IADD3 R0, PT, PT, R0, 0x3, RZ ;  /* 0x0000000300007810 */ /* 0x000fc80007ffe0ff */
[----:B------:R2:W-:Y:S04]  /*0c80*/  STG.E desc[UR4][R12.64+0x4], R11 ;  /* 0x0000040b0c007986 */ /* 0x0005e8000c101904 */
[----:B------:R2:W-:Y:S04]  /*0c90*/  STG.E desc[UR4][R12.64+0x8], R8 ;  /* 0x000008080c007986 */ /* 0x0005e8000c101904 */
[----:B------:R2:W-:Y:S02]  /*0ca0*/  STG.E desc[UR4][R12.64], R2 ;  /* 0x000000020c007986 */ /* 0x0005e4000c101904 */
.L_x_11:
[----:B012---:R-:W-:Y:S02]  /*0cb0*/  IABS R8, R4 ;  /* 0x0000000400087213 */ /* 0x007fe40000000000 */
[----:B------:R-:W-:-:S03]  /*0cc0*/  ISETP.GE.AND P2, PT, R4, RZ, PT ;  /* 0x000000ff0400720c */ /* 0x000fc60003f46270 */
[----:B------:R-:W-:-:S04]  /*0cd0*/  IMAD.HI.U32 R9, R9, R8, RZ ;  /* 0x0000000809097227 */ /* 0x000fc800078e00ff */
[----:B------:R-:W-:-:S04]  /*0ce0*/  IMAD.MOV R9, RZ, RZ, -R9 ;  /* 0x000000ffff097224 */ /* 0x000fc800078e0a09 */
[----:B------:R-:W-:-:S05]  /*0cf0*/  IMAD R8, R7, R9, R8 ;  /* 0x0000000907087224 */ /* 0x000fca00078e0208 */
[----:B------:R-:W-:-:S13]  /*0d00*/  ISETP.GT.U32.AND P0, PT, R7, R8, PT ;  /* 0x000000080700720c */ /* 0x000fda0003f04070 */
[----:B------:R-:W-:-:S04]  /*0d10*/  @!P0 IADD3 R8, PT, PT, R8, -R7, RZ ;  /* 0x8000000708088210 */ /* 0x000fc80007ffe0ff */
[----:B------:R-:W-:-:S13]  /*0d20*/  ISETP.GT.U32.AND P0, PT, R7, R8, PT ;  /* 0x000000080700720c */ /* 0x000fda0003f04070 */
[----:B------:R-:W-:-:S05]  /*0d30*/  @!P0 IMAD.IADD R8, R8, 0x1, -R7 ;  /* 0x0000000108088824 */ /* 0x000fca00078e0a07 */
[----:B------:R-:W-:-:S04]  /*0d40*/  @!P2 IADD3 R8, PT, PT, -R8, RZ, RZ ;  /* 0x000000ff0808a210 */ /* 0x000fc80007ffe1ff */
[----:B------:R-:W-:Y:S01]  /*0d50*/  SEL R5, R5, R8, !P1 ;  /* 0x0000000805057207 */ /* 0x000fe20004800000 */
[----:B------:R-:W-:Y:S06]  /*0d60*/  BRA `(.L_x_5) ;  /* 0x0000000000307947 */ /* 0x000fec0003800000 */
.L_x_10:
[----:B------:R-:W0:Y:S01]  /*0d70*/  LDC.64 R10, c[0x0][0x390] ;  /* 0x0000e400ff0a7b82 */ /* 0x000e220000000a00 */
[----:B------:R-:W-:Y:S02]  /*0d80*/  IMAD.MOV.U32 R7, RZ, RZ, 0x1 ;  /* 0x00000001ff077424 */ /* 0x000fe400078e00ff */
[----:B------:R-:W-:-:S05]  /*0d90*/  IMAD.MOV.U32 R5, RZ, RZ, RZ ;  /* 0x000000ffff057224 */ /* 0x000fca00078e00ff */
[----:B------:R-:W1:Y:S01]  /*0da0*/  LDC.64 R12, c[0x0][0x398] ;  /* 0x0000e600ff0c7b82 */ /* 0x000e620000000a00 */
[C---:B0-----:R-:W-:Y:S01]  /*0db0*/  IMAD.WIDE R10, R6.reuse, 0x4, R10 ;  /* 0x00000004060a7825 */ /* 0x041fe200078e020a */
[----:B------:R-:W-:-:S04]  /*0dc0*/  IADD3 R6, PT, PT, R6, 0x1, RZ ;  /* 0x0000000106067810 */ /* 0x000fc80007ffe0ff */
[----:B------:R0:W-:Y:S01]  /*0dd0*/  STG.E desc[UR4][R10.64], R7 ;  /* 0x000000070a007986 */ /* 0x0001e2000c101904 */
[C---:B-1----:R-:W-:Y:S01]  /*0de0*/  IMAD.WIDE R12, R0.reuse, 0x4, R12 ;  /* 0x00000004000c7825 */ /* 0x042fe200078e020c */
[----:B------:R-:W-:-:S04]  /*0df0*/  IADD3 R0, PT, PT, R0, 0x3, RZ ;  /* 0x0000000300007810 */ /* 0x000fc80007ffe0ff */
[----:B------:R0:W-:Y:S04]  /*0e00*/  STG.E desc[UR4][R12.64+0x8], R8 ;  /* 0x000008080c007986 */ /* 0x0001e8000c101904 */
[----:B------:R0:W-:Y:S04]  /*0e10*/  STG.E desc[UR4][R12.64], R2 ;  /* 0x000000020c007986 */ /* 0x0001e8000c101904 */
[----:B------:R0:W-:Y:S02]  /*0e20*/  STG.E desc[UR4][R12.64+0x4], R3 ;  /* 0x000004030c007986 */ /* 0x0001e4000c101904 */
.L_x_5:
[----:B------:R-:W2:Y:S01]  /*0e30*/  LDCU UR6, c[0x0][0x388] ;  /* 0x00007100ff0677ac */ /* 0x000ea20008000800 */
[----:B01----:R-:W-:-:S05]  /*0e40*/  VIADD R7, R2, 0x1 ;  /* 0x0000000102077836 */ /* 0x003fca0000000000 */
[----:B--2---:R-:W-:-:S13]  /*0e50*/  ISETP.GE.AND P0, PT, R7, UR6, PT ;  /* 0x0000000607007c0c */ /* 0x004fda000bf06270 */
[----:B------:R-:W-:Y:S05]  /*0e60*/  @!P0 BRA `(.L_x_15) ;  /* 0xfffffff000948947 */ /* 0x000fea000383ffff */
[----:B------:R-:W-:Y:S02]  /*0e70*/  SHF.R.S32.HI R9, RZ, 0x1f, R6 ;  /* 0x0000001fff097819 */ /* 0x000fe40000011406 */
[----:B------:R-:W-:-:S07]  /*0e80*/  MOV R8, R6 ;  /* 0x0000000600087202 */ /* 0x000fce0000000f00 */
.L_x_4:
[----:B------:R-:W0:Y:S01]  /*0e90*/  LDC.64 R6, c[0x0][0x3a8] ;  /* 0x0000ea00ff067b82 */ /* 0x000e220000000a00 */
[----:B------:R-:W-:-:S13]  /*0ea0*/  ISETP.NE.AND P0, PT, R5, RZ, PT ;  /* 0x000000ff0500720c */ /* 0x000fda0003f05270 */
[----:B------:R-:W-:Y:S05]  /*0eb0*/  @!P0 BRA `(.L_x_16) ;  /* 0x00000000008c8947 */ /* 0x000fea0003800000 */
[----:B------:R-:W1:Y:S01]  /*0ec0*/  LDC R18, c[0x0][0x38c] ;  /* 0x0000e300ff127b82 */ /* 0x000e620000000800 */
[----:B------:R-:W-:Y:S02]  /*0ed0*/  IABS R12, R4 ;  /* 0x00000004000c7213 */ /* 0x000fe40000000000 */
[----:B------:R-:W-:Y:S02]  /*0ee0*/  ISETP.GE.AND P1, PT, R4, RZ, PT ;  /* 0x000000ff0400720c */ /* 0x000fe40003f26270 */
[----:B-1----:R-:W-:-:S04]  /*0ef0*/  IABS R13, R18 ;  /* 0x00000012000d7213 */ /* 0x002fc80000000000 */
[----:B------:R-:W1:Y:S08]  /*0f00*/  I2F.RP R14, R13 ;  /* 0x0000000d000e7306 */ /* 0x000e700000209400 */
[----:B-1----:R-:W1:Y:S02]  /*0f10*/  MUFU.RCP R14, R14 ;  /* 0x0000000e000e7308 */ /* 0x002e640000001000 */
[----:B-1----:R-:W-:-:S06]  /*0f20*/  VIADD R15, R14, 0xffffffe ;  /* 0x0ffffffe0e0f7836 */ /* 0x002fcc0000000000 */
[----:B------:R-:W1:Y:S02]  /*0f30*/  F2I.FTZ.U32.TRUNC.NTZ R11, R15 ;  /* 0x0000000f000b7305 */ /* 0x000e64000021f000 */
[----:B-1----:R-:W-:-:S05]  /*0f40*/  IADD3 R10, PT, PT, RZ, -R11, RZ ;  /* 0x8000000bff0a7210 */ /* 0x002fca0007ffe0ff */
[----:B------:R-:W-:Y:S02]  /*0f50*/  IMAD R17, R10, R13, RZ ;  /* 0x0000000d0a117224 */ /* 0x000fe400078e02ff */
[----:B------:R-:W-:-:S04]  /*0f60*/  IMAD.MOV.U32 R10, RZ, RZ, RZ ;  /* 0x000000ffff0a7224 */ /* 0x000fc800078e00ff */
[----:B------:R-:W-:-:S06]  /*0f70*/  IMAD.HI.U32 R17, R11, R17, R10 ;  /* 0x000000110b117227 */ /* 0x000fcc00078e000a */
[----:B------:R-:W-:Y:S02]  /*0f80*/  IMAD.HI.U32 R10, R17, R12, RZ ;  /* 0x0000000c110a7227 */ /* 0x000fe400078e00ff */
[----:B------:R-:W1:Y:S03]  /*0f90*/  LDC.64 R16, c[0x0][0x390] ;  /* 0x0000e400ff107b82 */ /* 0x000e660000000a00 */
[----:B------:R-:W-:-:S05]  /*0fa0*/  IADD3 R11, PT, PT, -R10, RZ, RZ ;  /* 0x000000ff0a0b7210 */ /* 0x000fca0007ffe1ff */
[C---:B------:R-:W-:Y:S02]  /*0fb0*/  IMAD R12, R13.reuse, R11, R12 ;  /* 0x0000000b0d0c7224 */ /* 0x040fe400078e020c */
[----:B------:R-:W2:Y:S03]  /*0fc0*/  LDC.64 R10, c[0x0][0x398] ;  /* 0x0000e600ff0a7b82 */ /* 0x000ea60000000a00 */
[----:B------:R-:W-:-:S13]  /*0fd0*/  ISETP.GT.U32.AND P0, PT, R13, R12, PT ;  /* 0x0000000c0d00720c */ /* 0x000fda0003f04070 */
[----:B------:R-:W-:Y:S01]  /*0fe0*/  @!P0 IMAD.IADD R12, R12, 0x1, -R13 ;  /* 0x000000010c0c8824 */ /* 0x000fe200078e0a0d */
[----:B------:R-:W-:-:S04]  /*0ff0*/  ISETP.NE.AND P0, PT, R18, RZ, PT ;  /* 0x000000ff1200720c */ /* 0x000fc80003f05270 */
[----:B------:R-:W-:Y:S01]  /*1000*/  ISETP.GT.U32.AND P2, PT, R13, R12, PT ;  /* 0x0000000c0d00720c */ /* 0x000fe20003f44070 */
[C---:B--2---:R-:W-:Y:S01]  /*1010*/  IMAD.WIDE R10, R0.reuse, 0x4, R10 ;  /* 0x00000004000a7825 */ /* 0x044fe200078e020a */
[----:B------:R-:W-:-:S11]  /*1020*/  IADD3 R0, PT, PT, R0, 0x3, RZ ;  /* 0x0000000300007810 */ /* 0x000fd60007ffe0ff */
[----:B------:R-:W-:-:S05]  /*1030*/  @!P2 IADD3 R12, PT, PT, R12, -R13, RZ ;  /* 0x8000000d0c0ca210 */ /* 0x000fca0007ffe0ff */
[----:B------:R-:W-:Y:S01]  /*1040*/  IMAD.MOV.U32 R14, RZ, RZ, R12 ;  /* 0x000000ffff0e7224 */ /* 0x000fe200078e000c */
[----:B-1----:R-:W-:-:S04]  /*1050*/  LEA R12, P2, R8, R16, 0x2 ;  /* 0x00000010080c7211 */ /* 0x002fc800078410ff */
[----:B------:R-:W-:Y:S02]  /*1060*/  @!P1 IADD3 R14, PT, PT, -R14, RZ, RZ ;  /* 0x000000ff0e0e9210 */ /* 0x000fe40007ffe1ff */
[----:B------:R-:W-:Y:S02]  /*1070*/  @!P0 LOP3.LUT R14, RZ, R18, RZ, 0x33, !PT ;  /* 0x00000012ff0e8212 */ /* 0x000fe400078e33ff */
[----:B------:R-:W-:Y:S01]  /*1080*/  LEA.HI.X R13, R8, R17, R9, 0x2, P2 ;  /* 0x00000011080d7211 */ /* 0x000fe200010f1409 */
[----:B------:R-:W-:Y:S01]  /*1090*/  IMAD.MOV.U32 R9, RZ, RZ, 0x1 ;  /* 0x00000001ff097424 */ /* 0x000fe200078e00ff */
[----:B------:R-:W-:-:S04]  /*10a0*/  IADD3 R3, PT, PT, -R14, R4, R3 ;  /* 0x000000040e037210 */ /* 0x000fc80007ffe103 */
[----:B------:R1:W-:Y:S04]  /*10b0*/  STG.E desc[UR4][R12.64], R9 ;  /* 0x000000090c007986 */ /* 0x0003e8000c101904 */
[----:B------:R1:W-:Y:S04]  /*10c0*/  STG.E desc[UR4][R10.64], R2 ;  /* 0x000000020a007986 */ /* 0x0003e8000c101904 */
[----:B------:R1:W-:Y:S04]  /*10d0*/  STG.E desc[UR4][R10.64+0x8], R5 ;  /* 0x000008050a007986 */ /* 0x0003e8000c101904 */
[----:B------:R1:W-:Y:S02]  /*10e0*/  STG.E desc[UR4][R10.64+0x4], R3 ;  /* 0x000004030a007986 */ /* 0x0003e4000c101904 */
.L_x_16:
[----:B0-----:R-:W-:Y:S01]  /*10f0*/  STG.E desc[UR4][R6.64], R0 ;  /* 0x0000000006007986 */ /* 0x001fe2000c101904 */
[----:B------:R-:W-:Y:S05]  /*1100*/  EXIT ;  /* 0x000000000000794d */ /* 0x000fea0003800000 */
.L_x_17:
        /* <DEDUP_REMOVED lines=15> */
.L_x_81:


//--------------------- .text._Z30count_workload_merge_and_splitPiS_iPKii --------------------------
	.section	.text._Z30count_workload_merge_and_splitPiS_iPKii,"ax",@progbits
	.align	128
        .global         _Z30count_workload_merge_and_splitPiS_iPKii
        .type           _Z30count_workload_merge_and_splitPiS_iPKii,@function
        .size           _Z30count_workload_merge_and_splitPiS_iPKii,(.L_x_78 - _Z30count_workload_merge_and_splitPiS_iPKii)
        .other          _Z30count_workload_merge_and_splitPiS_iPKii,@"STO_CUDA_ENTRY STV_DEFAULT"
_Z30count_workload_merge_and_splitPiS_iPKii:
.text._Z30count_workload_merge_and_splitPiS_iPKii:
[----:B------:R-:W-:Y:S01]  /*0000*/  LDC R1, c[0x0][0x37c] ;  /* 0x0000df00ff017b82 */ /* 0x000fe20000000800 */
[----:B------:R-:W0:Y:S01]  /*0010*/  LDCU UR6, c[0x0][0x390] ;  /* 0x00007200ff0677ac */ /* 0x000e220008000800 */
[----:B------:R-:W-:Y:S01]  /*0020*/  IMAD.MOV.U32 R5, RZ, RZ, RZ ;  /* 0x000000ffff057224 */ /* 0x000fe200078e00ff */
[----:B------:R-:W1:Y:S01]  /*0030*/  LDCU.64 UR4, c[0x0][0x358] ;  /* 0x00006b00ff0477ac */ /* 0x000e620008000a00 */
[----:B0-----:R-:W-:-:S09]  /*0040*/  UISETP.GE.AND UP0, UPT, UR6, 0x1, UPT ;  /* 0x000000010600788c */ /* 0x001fd2000bf06270 */
[----:B-1----:R-:W-:Y:S05]  /*0050*/  BRA.U !UP0, `(.L_x_18) ;  /* 0x00000005086c7547 */ /* 0x002fea000b800000 */
[----:B------:R-:W0:Y:S01]  /*0060*/  LDCU UR6, c[0x0][0x3a0] ;  /* 0x00007400ff0677ac */ /* 0x000e220008000800 */
[----:B------:R-:W-:Y:S01]  /*0070*/  CS2R R4, SRZ ;  /* 0x0000000000047805 */ /* 0x000fe2000001ff00 */
[----:B------:R-:W-:Y:S01]  /*0080*/  IMAD.MOV.U32 R2, RZ, RZ, RZ ;  /* 0x000000ffff027224 */ /* 0x000fe200078e00ff */
[----:B0-----:R-:W-:-:S07]  /*0090*/  I2FP.F32.S32 R3, UR6 ;  /* 0x0000000600037c45 */ /* 0x001fce0008201400 */
.L_x_25:
[----:B------:R-:W0:Y:S02]  /*00a0*/  LDC.64 R6, c[0x0][0x388] ;  /* 0x0000e200ff067b82 */ /* 0x000e240000000a00 */
[----:B0-----:R-:W-:-:S05]  /*00b0*/  IMAD.WIDE R6, R4, 0x4, R6 ;  /* 0x0000000404067825 */ /* 0x001fca00078e0206 */
[----:B------:R-:W2:Y:S04]  /*00c0*/  LDG.E R0, desc[UR4][R6.64+0x4] ;  /* 0x0000040406007981 */ /* 0x000ea8000c1e1900 */
[----:B------:R-:W2:Y:S02]  /*00d0*/  LDG.E R9, desc[UR4][R6.64] ;  /* 0x0000000406097981 */ /* 0x000ea4000c1e1900 */
[----:B--2---:R-:W-:-:S05]  /*00e0*/  IMAD.IADD R0, R0, 0x1, -R9 ;  /* 0x0000000100007824 */ /* 0x004fca00078e0a09 */
[----:B------:R-:W-:-:S13]  /*00f0*/  ISETP.NE.AND P0, PT, R0, RZ, PT ;  /* 0x000000ff0000720c */ /* 0x000fda0003f05270 */
[----:B------:R-:W-:Y:S05]  /*0100*/  @!P0 BRA `(.L_x_19) ;  /* 0x0000000400248947 */ /* 0x000fea0003800000 */
[----:B------:R-:W0:Y:S01]  /*0110*/  LDCU UR6, c[0x0][0x3a0] ;  /* 0x00007400ff0677ac */ /* 0x000e220008000800 */
[----:B------:R-:W-:-:S04]  /*0120*/  ISETP.NE.AND P0, PT, R5, RZ, PT ;  /* 0x000000ff0500720c */ /* 0x000fc80003f05270 */
[----:B------:R-:W-:Y:S01]  /*0130*/  SEL R5, R5, R0, P0 ;  /* 0x0000000005057207 */ /* 0x000fe20000000000 */
[----:B------:R-:W-:-:S08]  /*0140*/  VIADD R0, R4, 0xffffffff ;  /* 0xffffffff04007836 */ /* 0x000fd00000000000 */
[----:B------:R-:W-:Y:S01]  /*0150*/  @!P0 IMAD.MOV R0, RZ, RZ, R4 ;  /* 0x000000ffff008224 */ /* 0x000fe200078e0204 */
[----:B0-----:R-:W-:-:S03]  /*0160*/  ISETP.GE.AND P1, PT, R5, UR6, PT ;  /* 0x0000000605007c0c */ /* 0x001fc6000bf26270 */
[----:B------:R-:W-:-:S10]  /*0170*/  IMAD.MOV.U32 R4, RZ, RZ, R0 ;  /* 0x000000ffff047224 */ /* 0x000fd400078e0000 */
[----:B------:R-:W-:Y:S05]  /*0180*/  @P1 BRA `(.L_x_20) ;  /* 0x00000000005c1947 */ /* 0x000fea0003800000 */
[----:B------:R-:W0:Y:S01]  /*0190*/  LDCU UR6, c[0x0][0x390] ;  /* 0x00007200ff0677ac */ /* 0x000e220008000800 */
[----:B------:R-:W-:Y:S01]  /*01a0*/  VIADD R2, R2, 0x1 ;  /* 0x0000000102027836 */ /* 0x000fe20000000000 */
[----:B0-----:R-:W-:-:S13]  /*01b0*/  ISETP.GE.AND P0, PT, R4, UR6, PT ;  /* 0x0000000604007c0c */ /* 0x001fda000bf06270 */
[----:B------:R-:W-:Y:S05]  /*01c0*/  @P0 BRA `(.L_x_21) ;  /* 0x0000000000400947 */ /* 0x000fea0003800000 */
[----:B------:R-:W0:Y:S01]  /*01d0*/  LDC R11, c[0x0][0x390] ;  /* 0x0000e400ff0b7b82 */ /* 0x000e220000000800 */
[----:B------:R-:W-:Y:S01]  /*01e0*/  IMAD.MOV.U32 R9, RZ, RZ, R4 ;  /* 0x000000ffff097224 */ /* 0x000fe200078e0004 */
[----:B------:R-:W1:Y:S06]  /*01f0*/  LDCU UR6, c[0x0][0x3a0] ;  /* 0x00007400ff0677ac */ /* 0x000e6c0008000800 */
.L_x_22:
[----:B------:R-:W-:-:S05]  /*0200*/  VIADD R4, R9, 0x1 ;  /* 0x0000000109047836 */ /* 0x000fca0000000000 */
[----:B0-----:R-:W-:-:S13]  /*0210*/  ISETP.GE.AND P0, PT, R4, R11, PT ;  /* 0x0000000b0400720c */ /* 0x001fda0003f06270 */
[----:B------:R-:W0:Y:S02]  /*0220*/  @!P0 LDC.64 R6, c[0x0][0x388] ;  /* 0x0000e200ff068b82 */ /* 0x000e240000000a00 */
[----:B0-----:R-:W-:-:S05]  /*0230*/  @!P0 IMAD.WIDE R6, R9, 0x4, R6 ;  /* 0x0000000409068825 */ /* 0x001fca00078e0206 */
[----:B------:R-:W2:Y:S04]  /*0240*/  @!P0 LDG.E R8, desc[UR4][R6.64+0x8] ;  /* 0x0000080406088981 */ /* 0x000ea8000c1e1900 */
[----:B------:R-:W2:Y:S01]  /*0250*/  @!P0 LDG.E R9, desc[UR4][R6.64+0x4] ;  /* 0x0000040406098981 */ /* 0x000ea2000c1e1900 */
[----:B------:R-:W-:Y:S02]  /*0260*/  IMAD.MOV.U32 R0, RZ, RZ, RZ ;  /* 0x000000ffff007224 */ /* 0x000fe400078e00ff */
[----:B--2---:R-:W-:Y:S01]  /*0270*/  @!P0 IMAD.IADD R0, R8, 0x1, -R9 ;  /* 0x0000000108008824 */ /* 0x004fe200078e0a09 */
[----:B------:R-:W-:Y:S01]  /*0280*/  ISETP.GE.AND P0, PT, R4, R11, PT ;  /* 0x0000000b0400720c */ /* 0x000fe20003f06270 */
[----:B------:R-:W-:Y:S02]  /*0290*/  IMAD.MOV.U32 R9, RZ, RZ, R4 ;  /* 0x000000ffff097224 */ /* 0x000fe400078e0004 */
[----:B------:R-:W-:-:S05]  /*02a0*/  IMAD.IADD R5, R0, 0x1, R5 ;  /* 0x0000000100057824 */ /* 0x000fca00078e0205 */
[----:B-1----:R-:W-:-:S13]  /*02b0*/  ISETP.LE.AND P1, PT, R5, UR6, PT ;  /* 0x0000000605007c0c */ /* 0x002fda000bf23270 */
[----:B------:R-:W-:Y:S05]  /*02c0*/  @!P0 BRA P1, `(.L_x_22) ;  /* 0xfffffffc00cc8947 */ /* 0x000fea000083ffff */
.L_x_21:
[----:B------:R-:W-:Y:S02]  /*02d0*/  IMAD.MOV.U32 R5, RZ, RZ, RZ ;  /* 0x000000ffff057224 */ /* 0x000fe400078e00ff */
[----:B------:R-:W-:Y:S01]  /*02e0*/  VIADD R4, R4, 0xffffffff ;  /* 0xffffffff04047836 */ /* 0x000fe20000000000 */
[----:B------:R-:W-:Y:S06]  /*02f0*/  BRA `(.L_x_19) ;  /* 0x0000000000a87947 */ /* 0x000fec0003800000 */
.L_x_20:
[----:B------:R-:W-:-:S13]  /*0300*/  ISETP.GT.AND P0, PT, R5, UR6, PT ;  /* 0x0000000605007c0c */ /* 0x000fda000bf04270 */
[----:B------:R-:W-:Y:S05]  /*0310*/  @!P0 BRA `(.L_x_23) ;  /* 0x0000000000988947 */ /* 0x000fea0003800000 */
[----:B------:R-:W0:Y:S01]  /*0320*/  MUFU.RCP R6, R3 ;  /* 0x0000000300067308 */ /* 0x000e220000001000 */
[----:B------:R-:W-:-:S07]  /*0330*/  I2FP.F32.S32 R0, R5 ;  /* 0x0000000500007245 */ /* 0x000fce0000201400 */
[----:B------:R-:W1:Y:S01]  /*0340*/  FCHK P0, R0, R3 ;  /* 0x0000000300007302 */ /* 0x000e620000000000 */
[----:B0-----:R-:W-:-:S04]  /*0350*/  FFMA R7, -R3, R6, 1 ;  /* 0x3f80000003077423 */ /* 0x001fc80000000106 */
[----:B------:R-:W-:-:S04]  /*0360*/  FFMA R7, R6, R7, R6 ;  /* 0x0000000706077223 */ /* 0x000fc80000000006 */
[----:B------:R-:W-:-:S04]  /*0370*/  FFMA R6, R0, R7, RZ ;  /* 0x0000000700067223 */ /* 0x000fc800000000ff */
[----:B------:R-:W-:-:S04]  /*0380*/  FFMA R8, -R3, R6, R0 ;  /* 0x0000000603087223 */ /* 0x000fc80000000100 */
[----:B------:R-:W-:Y:S01]  /*0390*/  FFMA R8, R7, R8, R6 ;  /* 0x0000000807087223 */ /* 0x000fe20000000006 */
[----:B-1----:R-:W-:Y:S06]  /*03a0*/  @!P0 BRA `(.L_x_24) ;  /* 0x00000000000c8947 */ /* 0x002fec0003800000 */
[----:B------:R-:W-:-:S07]  /*03b0*/  MOV R6, 0x3d0 ;  /* 0x000003d000067802 */ /* 0x000fce0000000f00 */
[----:B------:R-:W-:Y:S05]  /*03c0*/  CALL.REL.NOINC `($__internal_0_$__cuda_sm3x_div_rn_noftz_f32_slowpath) ;  /* 0x00000000009c7944 */ /* 0x000fea0003c00000 */
[----:B------:R-:W-:-:S07]  /*03d0*/  IMAD.MOV.U32 R8, RZ, RZ, R0 ;  /* 0x000000ffff087224 */ /* 0x000fce00078e0000 */
.L_x_24:
[----:B------:R-:W0:Y:S01]  /*03e0*/  LDC R12, c[0x0][0x3a0] ;  /* 0x0000e800ff0c7b82 */ /* 0x000e220000000800 */
[----:B------:R-:W-:Y:S02]  /*03f0*/  ISETP.GE.AND P2, PT, R5, RZ, PT ;  /* 0x000000ff0500720c */ /* 0x000fe40003f46270 */
[----:B0-----:R-:W-:-:S04]  /*0400*/  IABS R9, R12 ;  /* 0x0000000c00097213 */ /* 0x001fc80000000000 */
[----:B------:R-:W0:Y:S08]  /*0410*/  I2F.RP R0, R9 ;  /* 0x0000000900007306 */ /* 0x000e300000209400 */
[----:B0-----:R-:W0:Y:S02]  /*0420*/  MUFU.RCP R0, R0 ;  /* 0x0000000000007308 */ /* 0x001e240000001000 */
[----:B0-----:R-:W-:-:S06]  /*0430*/  IADD3 R6, PT, PT, R0, 0xffffffe, RZ ;  /* 0x0ffffffe00067810 */ /* 0x001fcc0007ffe0ff */
[----:B------:R0:W1:Y:S02]  /*0440*/  F2I.FTZ.U32.TRUNC.NTZ R7, R6 ;  /* 0x0000000600077305 */ /* 0x000064000021f000 */
[----:B0-----:R-:W-:Y:S02]  /*0450*/  IMAD.MOV.U32 R6, RZ, RZ, RZ ;  /* 0x000000ffff067224 */ /* 0x001fe400078e00ff */
[----:B-1----:R-:W-:-:S04]  /*0460*/  IMAD.MOV R10, RZ, RZ, -R7 ;  /* 0x000000ffff0a7224 */ /* 0x002fc800078e0a07 */
[----:B------:R-:W-:Y:S01]  /*0470*/  IMAD R11, R10, R9, RZ ;  /* 0x000000090a0b7224 */ /* 0x000fe200078e02ff */
[----:B------:R-:W-:Y:S02]  /*0480*/  IABS R10, R5 ;  /* 0x00000005000a7213 */ /* 0x000fe40000000000 */
[----:B------:R-:W0:Y:S01]  /*0490*/  F2I.FLOOR.NTZ R5, R8 ;  /* 0x0000000800057305 */ /* 0x000e220000207100 */
[----:B------:R-:W-:-:S06]  /*04a0*/  IMAD.HI.U32 R7, R7, R11, R6 ;  /* 0x0000000b07077227 */ /* 0x000fcc00078e0006 */
[----:B------:R-:W-:-:S04]  /*04b0*/  IMAD.HI.U32 R7, R7, R10, RZ ;  /* 0x0000000a07077227 */ /* 0x000fc800078e00ff */
[----:B------:R-:W-:-:S04]  /*04c0*/  IMAD.MOV R7, RZ, RZ, -R7 ;  /* 0x000000ffff077224 */ /* 0x000fc800078e0a07 */
[----:B------:R-:W-:Y:S02]  /*04d0*/  IMAD R0, R9, R7, R10 ;  /* 0x0000000709007224 */ /* 0x000fe400078e020a */
[----:B0-----:R-:W-:-:S03]  /*04e0*/  IMAD.IADD R2, R2, 0x1, R5 ;  /* 0x0000000102027824 */ /* 0x001fc600078e0205 */
[----:B------:R-:W-:-:S13]  /*04f0*/  ISETP.GT.U32.AND P0, PT, R9, R0, PT ;  /* 0x000000000900720c */ /* 0x000fda0003f04070 */
[----:B------:R-:W-:Y:S01]  /*0500*/  @!P0 IMAD.IADD R0, R0, 0x1, -R9 ;  /* 0x0000000100008824 */ /* 0x000fe200078e0a09 */
[----:B------:R-:W-:-:S04]  /*0510*/  ISETP.NE.AND P0, PT, R12, RZ, PT ;  /* 0x000000ff0c00720c */ /* 0x000fc80003f05270 */
[----:B------:R-:W-:-:S13]  /*0520*/  ISETP.GT.U32.AND P1, PT, R9, R0, PT ;  /* 0x000000000900720c */ /* 0x000fda0003f24070 */
[----:B------:R-:W-:-:S04]  /*0530*/  @!P1 IMAD.IADD R0, R0, 0x1, -R9 ;  /* 0x0000000100009824 */ /* 0x000fc800078e0a09 */
[----:B------:R-:W-:Y:S01]  /*0540*/  @!P2 IMAD.MOV R0, RZ, RZ, -R0 ;  /* 0x000000ffff00a224 */ /* 0x000fe200078e0a00 */
[----:B------:R-:W-:-:S05]  /*0550*/  @!P0 LOP3.LUT R0, RZ, R12, RZ, 0x33, !PT ;  /* 0x0000000cff008212 */ /* 0x000fca00078e33ff */
[----:B------:R-:W-:Y:S01]  /*0560*/  IMAD.MOV.U32 R5, RZ, RZ, R0 ;  /* 0x000000ffff057224 */ /* 0x000fe200078e0000 */
[----:B------:R-:W-:Y:S06]  /*0570*/  BRA `(.L_x_19) ;  /* 0x0000000000087947 */ /* 0x000fec0003800000 */
.L_x_23:
[----:B------:R-:W-:Y:S02]  /*0580*/  VIADD R2, R2, 0x1 ;  /* 0x0000000102027836 */ /* 0x000fe40000000000 */
[----:B------:R-:W-:-:S07]  /*0590*/  IMAD.MOV.U32 R5, RZ, RZ, RZ ;  /* 0x000000ffff057224 */ /* 0x000fce00078e00ff */
.L_x_19:
[----:B------:R-:W0:Y:S01]  /*05a0*/  LDCU UR6, c[0x0][0x390] ;  /* 0x00007200ff0677ac */ /* 0x000e220008000800 */
[----:B------:R-:W-:-:S04]  /*05b0*/  IADD3 R4, PT, PT, R4, 0x1, RZ ;  /* 0x0000000104047810 */ /* 0x000fc80007ffe0ff */
[----:B0-----:R-:W-:-:S13]  /*05c0*/  ISETP.GE.AND P0, PT, R4, UR6, PT ;  /* 0x0000000604007c0c */ /* 0x001fda000bf06270 */
[----:B------:R-:W-:Y:S05]  /*05d0*/  @!P0 BRA `(.L_x_25) ;  /* 0xfffffff800b08947 */ /* 0x000fea000383ffff */
[----:B------:R-:W-:Y:S01]  /*05e0*/  ISETP.NE.AND P0, PT, R5, RZ, PT ;  /* 0x000000ff0500720c */ /* 0x000fe20003f05270 */
[----:B------:R-:W-:-:S12]  /*05f0*/  VIADD R5, R2, 0x1 ;  /* 0x0000000102057836 */ /* 0x000fd80000000000 */
[----:B------:R-:W-:-:S07]  /*0600*/  @!P0 IMAD.MOV R5, RZ, RZ, R2 ;  /* 0x000000ffff058224 */ /* 0x000fce00078e0202 */
.L_x_18:
[----:B------:R-:W0:Y:S02]  /*0610*/  LDC.64 R2, c[0x0][0x380] ;  /* 0x0000e000ff027b82 */ /* 0x000e240000000a00 */
[----:B0-----:R-:W-:Y:S01]  /*0620*/  STG.E desc[UR4][R2.64], R5 ;  /* 0x0000000502007986 */ /* 0x001fe2000c101904 */
[----:B------:R-:W-:Y:S05]  /*0630*/  EXIT ;  /* 0x000000000000794d */ /* 0x000fea0003800000 */
        .weak           $__internal_0_$__cuda_sm3x_div_rn_noftz_f32_slowpath
        .type           $__internal_0_$__cuda_sm3x_div_rn_noftz_f32_slowpath,@function
        .size           $__internal_0_$__cuda_sm3x_div_rn_noftz_f32_slowpath,(.L_x_78 - $__internal_0_$__cuda_sm3x_div_rn_noftz_f32_slowpath)
$__internal_0_$__cuda_sm3x_div_rn_noftz_f32_slowpath:
[--C-:B------:R-:W-:Y:S01]  /*0640*/  SHF.R.U32.HI R8, RZ, 0x17, R3.reuse ;  /* 0x00000017ff087819 */ /* 0x100fe20000011603 */
[--C-:B------:R-:W-:Y:S01]  /*0650*/  IMAD.MOV.U32 R9, RZ, RZ, R0.reuse ;  /* 0x000000ffff097224 */ /* 0x100fe200078e0000 */
[----:B------:R-:W-:Y:S01]  /*0660*/  SHF.R.U32.HI R7, RZ, 0x17, R0 ;  /* 0x00000017ff077819 */ /* 0x000fe20000011600 */
[----:B------:R-:W-:Y:S01]  /*0670*/  IMAD.MOV.U32 R10, RZ, RZ, R3 ;  /* 0x000000ffff0a7224 */ /* 0x000fe200078e0003 */
[----:B------:R-:W-:Y:S02]  /*0680*/  LOP3.LUT R8, R8, 0xff, RZ, 0xc0, !PT ;  /* 0x000000ff08087812 */ /* 0x000fe400078ec0ff */
[----:B------:R-:W-:-:S03]  /*0690*/  LOP3.LUT R14, R7, 0xff, RZ, 0xc0, !PT ;  /* 0x000000ff070e7812 */ /* 0x000fc600078ec0ff */
[----:B------:R-:W-:Y:S02]  /*06a0*/  VIADD R11, R8, 0xffffffff ;  /* 0xffffffff080b7836 */ /* 0x000fe40000000000 */
[----:B------:R-:W-:-:S03]  /*06b0*/  VIADD R12, R14, 0xffffffff ;  /* 0xffffffff0e0c7836 */ /* 0x000fc60000000000 */
[----:B------:R-:W-:-:S04]  /*06c0*/  ISETP.GT.U32.AND P0, PT, R11, 0xfd, PT ;  /* 0x000000fd0b00780c */ /* 0x000fc80003f04070 */
[----:B------:R-:W-:-:S13]  /*06d0*/  ISETP.GT.U32.OR P0, PT, R12, 0xfd, P0 ;  /* 0x000000fd0c00780c */ /* 0x000fda0000704470 */
[----:B------:R-:W-:Y:S01]  /*06e0*/  @!P0 IMAD.MOV.U32 R7, RZ, RZ, RZ ;  /* 0x000000ffff078224 */ /* 0x000fe200078e00ff */
[----:B------:R-:W-:Y:S06]  /*06f0*/  @!P0 BRA `(.L_x_26) ;  /* 0x00000000005c8947 */ /* 0x000fec0003800000 */
[----:B------:R-:W-:Y:S02]  /*0700*/  FSETP.GTU.FTZ.AND P1, PT, |R3|, +INF , PT ;  /* 0x7f8000000300780b */ /* 0x000fe40003f3c200 */
[----:B------:R-:W-:-:S04]  /*0710*/  FSETP.GTU.FTZ.AND P0, PT, |R0|, +INF , PT ;  /* 0x7f8000000000780b */ /* 0x000fc80003f1c200 */
[----:B------:R-:W-:-:S13]  /*0720*/  PLOP3.LUT P0, PT, P0, P1, PT, 0xf8, 0x8f ;  /* 0x00000000008f781c */ /* 0x000fda0000703f70 */
[----:B------:R-:W-:Y:S05]  /*0730*/  @P0 BRA `(.L_x_27) ;  /* 0x0000000400440947 */ /* 0x000fea0003800000 */
[----:B------:R-:W-:-:S13]  /*0740*/  LOP3.LUT P0, RZ, R10, 0x7fffffff, R9, 0xc8, !PT ;  /* 0x7fffffff0aff7812 */ /* 0x000fda000780c809 */
[----:B------:R-:W-:Y:S05]  /*0750*/  @!P0 BRA `(.L_x_28) ;  /* 0x0000000400348947 */ /* 0x000fea0003800000 */
[C---:B------:R-:W-:Y:S02]  /*0760*/  FSETP.NEU.FTZ.AND P2, PT, |R0|.reuse, +INF , PT ;  /* 0x7f8000000000780b */ /* 0x040fe40003f5d200 */
[----:B------:R-:W-:Y:S02]  /*0770*/  FSETP.NEU.FTZ.AND P1, PT, |R3|, +INF , PT ;  /* 0x7f8000000300780b */ /* 0x000fe40003f3d200 */
[----:B------:R-:W-:-:S11]  /*0780*/  FSETP.NEU.FTZ.AND P0, PT, |R0|, +INF , PT ;  /* 0x7f8000000000780b */ /* 0x000fd60003f1d200 */
[----:B------:R-:W-:Y:S05]  /*0790*/  @!P1 BRA !P2, `(.L_x_28) ;  /* 0x0000000400249947 */ /* 0x000fea0005000000 */
[----:B------:R-:W-:-:S04]  /*07a0*/  LOP3.LUT P2, RZ, R9, 0x7fffffff, RZ, 0xc0, !PT ;  /* 0x7fffffff09ff7812 */ /* 0x000fc8000784c0ff */
[----:B------:R-:W-:-:S13]  /*07b0*/  PLOP3.LUT P1, PT, P1, P2, PT, 0x2f, 0xf2 ;  /* 0x0000000000f2781c */ /* 0x000fda0000f24577 */
[----:B------:R-:W-:Y:S05]  /*07c0*/  @P1 BRA `(.L_x_29) ;  /* 0x0000000400101947 */ /* 0x000fea0003800000 */
[----:B------:R-:W-:-:S04]  /*07d0*/  LOP3.LUT P1, RZ, R10, 0x7fffffff, RZ, 0xc0, !PT ;  /* 0x7fffffff0aff7812 */ /* 0x000fc8000782c0ff */
[----:B------:R-:W-:-:S13]  /*07e0*/  PLOP3.LUT P0, PT, P0, P1, PT, 0x2f, 0xf2 ;  /* 0x0000000000f2781c */ /* 0x000fda0000702577 */
[----:B------:R-:W-:Y:S05]  /*07f0*/  @P0 BRA `(.L_x_30) ;  /* 0x0000000000f80947 */ /* 0x000fea0003800000 */
[----:B------:R-:W-:Y:S02]  /*0800*/  ISETP.GE.AND P0, PT, R12, RZ, PT ;  /* 0x000000ff0c00720c */ /* 0x000fe40003f06270 */
[----:B------:R-:W-:-:S11]  /*0810*/  ISETP.GE.AND P1, PT, R11, RZ, PT ;  /* 0x000000ff0b00720c */ /* 0x000fd60003f26270 */
[----:B------:R-:W-:Y:S02]  /*0820*/  @P0 IMAD.MOV.U32 R7, RZ, RZ, RZ ;  /* 0x000000ffff070224 */ /* 0x000fe400078e00ff */
[----:B------:R-:W-:Y:S01]  /*0830*/  @!P0 FFMA R9, R0, 1.84467440737095516160e+19, RZ ;  /* 0x5f80000000098823 */ /* 0x000fe200000000ff */
[----:B------:R-:W-:Y:S02]  /*0840*/  @!P0 IMAD.MOV.U32 R7, RZ, RZ, -0x40 ;  /* 0xffffffc0ff078424 */ /* 0x000fe400078e00ff */
[----:B------:R-:W-:Y:S02]  /*0850*/  @!P1 FFMA R10, R3, 1.84467440737095516160e+19, RZ ;  /* 0x5f800000030a9823 */ /* 0x000fe400000000ff */
[----:B------:R-:W-:-:S07]  /*0860*/  @!P1 VIADD R7, R7, 0x40 ;  /* 0x0000004007079836 */ /* 0x000fce0000000000 */
.L_x_26:
[----:B------:R-:W-:-:S04]  /*0870*/  LEA R11, R8, 0xc0800000, 0x17 ;  /* 0xc0800000080b7811 */ /* 0x000fc800078eb8ff */
[----:B------:R-:W-:Y:S01]  /*0880*/  IADD3 R11, PT, PT, -R11, R10, RZ ;  /* 0x0000000a0b0b7210 */ /* 0x000fe20007ffe1ff */
[----:B------:R-:W-:-:S03]  /*0890*/  VIADD R10, R14, 0xffffff81 ;  /* 0xffffff810e0a7836 */ /* 0x000fc60000000000 */
[----:B------:R-:W0:Y:S01]  /*08a0*/  MUFU.RCP R12, R11 ;  /* 0x0000000b000c7308 */ /* 0x000e220000001000 */
[----:B------:R-:W-:Y:S01]  /*08b0*/  FADD.FTZ R13, -R11, -RZ ;  /* 0x800000ff0b0d7221 */ /* 0x000fe20000010100 */
[C---:B------:R-:W-:Y:S01]  /*08c0*/  IMAD R0, R10.reuse, -0x800000, R9 ;  /* 0xff8000000a007824 */ /* 0x040fe200078e0209 */
[----:B------:R-:W-:-:S05]  /*08d0*/  IADD3 R10, PT, PT, R10, 0x7f, -R8 ;  /* 0x0000007f0a0a7810 */ /* 0x000fca0007ffe808 */
[----:B------:R-:W-:Y:S02]  /*08e0*/  IMAD.IADD R7, R10, 0x1, R7 ;  /* 0x000000010a077824 */ /* 0x000fe400078e0207 */
[----:B0-----:R-:W-:-:S04]  /*08f0*/  FFMA R15, R12, R13, 1 ;  /* 0x3f8000000c0f7423 */ /* 0x001fc8000000000d */
[----:B------:R-:W-:-:S04]  /*0900*/  FFMA R14, R12, R15, R12 ;  /* 0x0000000f0c0e7223 */ /* 0x000fc8000000000c */
[----:B------:R-:W-:-:S04]  /*0910*/  FFMA R9, R0, R14, RZ ;  /* 0x0000000e00097223 */ /* 0x000fc800000000ff */
[----:B------:R-:W-:-:S04]  /*0920*/  FFMA R12, R13, R9, R0 ;  /* 0x000000090d0c7223 */ /* 0x000fc80000000000 */
[----:B------:R-:W-:-:S04]  /*0930*/  FFMA R15, R14, R12, R9 ;  /* 0x0000000c0e0f7223 */ /* 0x000fc80000000009 */
[----:B------:R-:W-:-:S04]  /*0940*/  FFMA R12, R13, R15, R0 ;  /* 0x0000000f0d0c7223 */ /* 0x000fc80000000000 */
[----:B------:R-:W-:-:S05]  /*0950*/  FFMA R0, R14, R12, R15 ;  /* 0x0000000c0e007223 */ /* 0x000fca000000000f */
[----:B------:R-:W-:-:S04]  /*0960*/  SHF.R.U32.HI R8, RZ, 0x17, R0 ;  /* 0x00000017ff087819 */ /* 0x000fc80000011600 */
[----:B------:R-:W-:-:S05]  /*0970*/  LOP3.LUT R8, R8, 0xff, RZ, 0xc0, !PT ;  /* 0x000000ff08087812 */ /* 0x000fca00078ec0ff */
[----:B------:R-:W-:-:S04]  /*0980*/  IMAD.IADD R11, R8, 0x1, R7 ;  /* 0x00000001080b7824 */ /* 0x000fc800078e0207 */
[----:B------:R-:W-:-:S05]  /*0990*/  VIADD R8, R11, 0xffffffff ;  /* 0xffffffff0b087836 */ /* 0x000fca0000000000 */
[----:B------:R-:W-:-:S13]  /*09a0*/  ISETP.GE.U32.AND P0, PT, R8, 0xfe, PT ;  /* 0x000000fe0800780c */ /* 0x000fda0003f06070 */
[----:B------:R-:W-:Y:S05]  /*09b0*/  @!P0 BRA `(.L_x_31) ;  /* 0x0000000000808947 */ /* 0x000fea0003800000 */
[----:B------:R-:W-:-:S13]  /*09c0*/  ISETP.GT.AND P0, PT, R11, 0xfe, PT ;  /* 0x000000fe0b00780c */ /* 0x000fda0003f04270 */
[----:B------:R-:W-:Y:S05]  /*09d0*/  @P0 BRA `(.L_x_32) ;  /* 0x00000000006c0947 */ /* 0x000fea0003800000 */
[----:B------:R-:W-:-:S13]  /*09e0*/  ISETP.GE.AND P0, PT, R11, 0x1, PT ;  /* 0x000000010b00780c */ /* 0x000fda0003f06270 */
[----:B------:R-:W-:Y:S05]  /*09f0*/  @P0 BRA `(.L_x_33) ;  /* 0x0000000000980947 */ /* 0x000fea0003800000 */
[----:B------:R-:W-:Y:S02]  /*0a00*/  ISETP.GE.AND P0, PT, R11, -0x18, PT ;  /* 0xffffffe80b00780c */ /* 0x000fe40003f06270 */
[----:B------:R-:W-:-:S11]  /*0a10*/  LOP3.LUT R0, R0, 0x80000000, RZ, 0xc0, !PT ;  /* 0x8000000000007812 */ /* 0x000fd600078ec0ff */
[----:B------:R-:W-:Y:S05]  /*0a20*/  @!P0 BRA `(.L_x_33) ;  /* 0x00000000008c8947 */ /* 0x000fea0003800000 */
[CCC-:B------:R-:W-:Y:S01]  /*0a30*/  FFMA.RZ R7, R14.reuse, R12.reuse, R15.reuse ;  /* 0x0000000c0e077223 */ /* 0x1c0fe2000000c00f */
[C---:B------:R-:W-:Y:S02]  /*0a40*/  VIADD R10, R11.reuse, 0x20 ;  /* 0x000000200b0a7836 */ /* 0x040fe40000000000 */
[CCC-:B------:R-:W-:Y:S01]  /*0a50*/  FFMA.RM R8, R14.reuse, R12.reuse, R15.reuse ;  /* 0x0000000c0e087223 */ /* 0x1c0fe2000000400f */
[----:B------:R-:W-:Y:S02]  /*0a60*/  ISETP.NE.AND P2, PT, R11, RZ, PT ;  /* 0x000000ff0b00720c */ /* 0x000fe40003f45270 */
[----:B------:R-:W-:Y:S01]  /*0a70*/  LOP3.LUT R9, R7, 0x7fffff, RZ, 0xc0, !PT ;  /* 0x007fffff07097812 */ /* 0x000fe200078ec0ff */
[----:B------:R-:W-:Y:S01]  /*0a80*/  FFMA.RP R7, R14, R12, R15 ;  /* 0x0000000c0e077223 */ /* 0x000fe2000000800f */
[----:B------:R-:W-:Y:S01]  /*0a90*/  ISETP.NE.AND P1, PT, R11, RZ, PT ;  /* 0x000000ff0b00720c */ /* 0x000fe20003f25270 */
[----:B------:R-:W-:Y:S01]  /*0aa0*/  IMAD.MOV R11, RZ, RZ, -R11 ;  /* 0x000000ffff0b7224 */ /* 0x000fe200078e0a0b */
[----:B------:R-:W-:-:S02]  /*0ab0*/  LOP3.LUT R9, R9, 0x800000, RZ, 0xfc, !PT ;  /* 0x0080000009097812 */ /* 0x000fc400078efcff */
[----:B------:R-:W-:Y:S02]  /*0ac0*/  FSETP.NEU.FTZ.AND P0, PT, R7, R8, PT ;  /* 0x000000080700720b */ /* 0x000fe40003f1d000 */
[----:B------:R-:W-:Y:S02]  /*0ad0*/  SHF.L.U32 R10, R9, R10, RZ ;  /* 0x0000000a090a7219 */ /* 0x000fe400000006ff */
[----:B------:R-:W-:Y:S02]  /*0ae0*/  SEL R8, R11, RZ, P2 ;  /* 0x000000ff0b087207 */ /* 0x000fe40001000000 */
[----:B------:R-:W-:Y:S02]  /*0af0*/  ISETP.NE.AND P1, PT, R10, RZ, P1 ;  /* 0x000000ff0a00720c */ /* 0x000fe40000f25270 */
[----:B------:R-:W-:Y:S02]  /*0b00*/  SHF.R.U32.HI R8, RZ, R8, R9 ;  /* 0x00000008ff087219 */ /* 0x000fe40000011609 */
[----:B------:R-:W-:-:S02]  /*0b10*/  PLOP3.LUT P0, PT, P0, P1, PT, 0xf8, 0x8f ;  /* 0x00000000008f781c */ /* 0x000fc40000703f70 */
[----:B------:R-:W-:Y:S02]  /*0b20*/  SHF.R.U32.HI R10, RZ, 0x1, R8 ;  /* 0x00000001ff0a7819 */ /* 0x000fe40000011608 */
[----:B------:R-:W-:-:S04]  /*0b30*/  SEL R7, RZ, 0x1, !P0 ;  /* 0x00000001ff077807 */ /* 0x000fc80004000000 */
[----:B------:R-:W-:-:S04]  /*0b40*/  LOP3.LUT R7, R7, 0x1, R10, 0xf8, !PT ;  /* 0x0000000107077812 */ /* 0x000fc800078ef80a */
[----:B------:R-:W-:-:S05]  /*0b50*/  LOP3.LUT R7, R7, R8, RZ, 0xc0, !PT ;  /* 0x0000000807077212 */ /* 0x000fca00078ec0ff */
[----:B------:R-:W-:-:S05]  /*0b60*/  IMAD.IADD R7, R10, 0x1, R7 ;  /* 0x000000010a077824 */ /* 0x000fca00078e0207 */
[----:B------:R-:W-:Y:S01]  /*0b70*/  LOP3.LUT R0, R7, R0, RZ, 0xfc, !PT ;  /* 0x0000000007007212 */ /* 0x000fe200078efcff */
[----:B------:R-:W-:Y:S06]  /*0b80*/  BRA `(.L_x_33) ;  /* 0x0000000000347947 */ /* 0x000fec0003800000 */
.L_x_32:
[----:B------:R-:W-:-:S04]  /*0b90*/  LOP3.LUT R0, R0, 0x80000000, RZ, 0xc0, !PT ;  /* 0x8000000000007812 */ /* 0x000fc800078ec0ff */
[----:B------:R-:W-:Y:S01]  /*0ba0*/  LOP3.LUT R0, R0, 0x7f800000, RZ, 0xfc, !PT ;  /* 0x7f80000000007812 */ /* 0x000fe200078efcff */
[----:B------:R-:W-:Y:S06]  /*0bb0*/  BRA `(.L_x_33) ;  /* 0x0000000000287947 */ /* 0x000fec0003800000 */
.L_x_31:
[----:B------:R-:W-:Y:S01]  /*0bc0*/  IMAD R0, R7, 0x800000, R0 ;  /* 0x0080000007007824 */ /* 0x000fe200078e0200 */
[----:B------:R-:W-:Y:S06]  /*0bd0*/  BRA `(.L_x_33) ;  /* 0x0000000000207947 */ /* 0x000fec0003800000 */
.L_x_30:
[----:B------:R-:W-:-:S04]  /*0be0*/  LOP3.LUT R0, R10, 0x80000000, R9, 0x48, !PT ;  /* 0x800000000a007812 */ /* 0x000fc800078e4809 */
[----:B------:R-:W-:Y:S01]  /*0bf0*/  LOP3.LUT R0, R0, 0x7f800000, RZ, 0xfc, !PT ;  /* 0x7f80000000007812 */ /* 0x000fe200078efcff */
[----:B------:R-:W-:Y:S06]  /*0c00*/  BRA `(.L_x_33) ;  /* 0x0000000000147947 */ /* 0x000fec0003800000 */
.L_x_29:
[----:B------:R-:W-:Y:S01]  /*0c10*/  LOP3.LUT R0, R10, 0x80000000, R9, 0x48, !PT ;  /* 0x800000000a007812 */ /* 0x000fe200078e4809 */
[----:B------:R-:W-:Y:S06]  /*0c20*/  BRA `(.L_x_33) ;  /* 0x00000000000c7947 */ /* 0x000fec0003800000 */
.L_x_28:
[----:B------:R-:W0:Y:S01]  /*0c30*/  MUFU.RSQ R0, -QNAN ;  /* 0xffc0000000007908 */ /* 0x000e220000001400 */
[----:B------:R-:W-:Y:S05]  /*0c40*/  BRA `(.L_x_33) ;  /* 0x0000000000047947 */ /* 0x000fea0003800000 */
.L_x_27:
[----:B------:R-:W-:-:S07]  /*0c50*/  FADD.FTZ R0, R0, R3 ;  /* 0x0000000300007221 */ /* 0x000fce0000010000 */
.L_x_33:
[----:B------:R-:W-:-:S04]  /*0c60*/  IMAD.MOV.U32 R7, RZ, RZ, 0x0 ;  /* 0x00000000ff077424 */ /* 0x000fc800078e00ff */
[----:B0-----:R-:W-:Y:S05]  /*0c70*/  RET.REL.NODEC R6 `(_Z30count_workload_merge_and_splitPiS_iPKii) ;  /* 0xfffffff006e07950 */ /* 0x001fea0003c3ffff */
.L_x_34:
        /* <DEDUP_REMOVED lines=16> */
.L_x_78:


//--------------------- .text._Z14workload_mergePiS_iPKii --------------------------
	.section	.text._Z14workload_mergePiS_iPKii,"ax",@progbits
	.align	128
        .global         _Z14workload_mergePiS_iPKii
        .type           _Z14workload_mergePiS_iPKii,@function
        .size           _Z14workload_mergePiS_iPKii,(.L_x_83 - _Z14workload_mergePiS_iPKii)
        .other          _Z14workload_mergePiS_iPKii,@"STO_CUDA_ENTRY STV_DEFAULT"
_Z14workload_mergePiS_iPKii:
.text._Z14workload_mergePiS_iPKii:
[----:B------:R-:W-:Y:S08]  /*0000*/  LDC R1, c[0x0][0x37c] ;  /* 0x0000df00ff017b82 */ /* 0x000ff00000000800 */
[----:B------:R-:W0:Y:S02]  /*0010*/  LDC R0, c[0x0][0x390] ;  /* 0x0000e400ff007b82 */ /* 0x000e240000000800 */
[----:B0-----:R-:W-:-:S13]  /*0020*/  ISETP.GE.AND P0, PT, R0, 0x1, PT ;  /* 0x000000010000780c */ /* 0x001fda0003f06270 */
[----:B------:R-:W-:Y:S05]  /*0030*/  @!P0 EXIT ;  /* 0x000000000000894d */ /* 0x000fea0003800000 */
[----:B------:R-:W-:Y:S02]  /*0040*/  HFMA2 R11, -RZ, RZ, 0, 0 ;  /* 0x00000000ff0b7431 */ /* 0x000fe400000001ff */
[----:B------:R-:W-:Y:S01]  /*0050*/  IMAD.MOV.U32 R9, RZ, RZ, RZ ;  /* 0x000000ffff097224 */ /* 0x000fe200078e00ff */
[----:B------:R-:W0:Y:S01]  /*0060*/  LDCU.64 UR4, c[0x0][0x358] ;  /* 0x00006b00ff0477ac */ /* 0x000e220008000a00 */
[----:B------:R-:W-:-:S05]  /*0070*/  NOP ;  /* 0x0000000000007918 */ /* 0x000fca0000000000 */
.L_x_38:
[----:B-1----:R-:W1:Y:S02]  /*0080*/  LDC.64 R2, c[0x0][0x388] ;  /* 0x0000e200ff027b82 */ /* 0x002e640000000a00 */
[----:B-1----:R-:W-:-:S05]  /*0090*/  IMAD.WIDE R6, R9, 0x4, R2 ;  /* 0x0000000409067825 */ /* 0x002fca00078e0202 */
[----:B0-----:R-:W2:Y:S04]  /*00a0*/  LDG.E R0, desc[UR4][R6.64+0x4] ;  /* 0x0000040406007981 */ /* 0x001ea8000c1e1900 */
[----:B------:R-:W2:Y:S02]  /*00b0*/  LDG.E R5, desc[UR4][R6.64] ;  /* 0x0000000406057981 */ /* 0x000ea4000c1e1900 */
[----:B--2---:R-:W-:-:S05]  /*00c0*/  IMAD.IADD R0, R0, 0x1, -R5 ;  /* 0x0000000100007824 */ /* 0x004fca00078e0a05 */
[----:B------:R-:W-:-:S13]  /*00d0*/  ISETP.NE.AND P0, PT, R0, RZ, PT ;  /* 0x000000ff0000720c */ /* 0x000fda0003f05270 */
[----:B------:R-:W-:Y:S05]  /*00e0*/  @!P0 BRA `(.L_x_35) ;  /* 0x00000000006c8947 */ /* 0x000fea0003800000 */
[----:B------:R-:W0:Y:S02]  /*00f0*/  LDCU UR6, c[0x0][0x3a0] ;  /* 0x00007400ff0677ac */ /* 0x000e240008000800 */
[----:B0-----:R-:W-:-:S13]  /*0100*/  ISETP.GE.AND P0, PT, R0, UR6, PT ;  /* 0x0000000600007c0c */ /* 0x001fda000bf06270 */
[----:B------:R-:W-:Y:S05]  /*0110*/  @P0 BRA `(.L_x_36) ;  /* 0x0000000000500947 */ /* 0x000fea0003800000 */
[----:B------:R-:W0:Y:S02]  /*0120*/  LDC.64 R4, c[0x0][0x380] ;  /* 0x0000e000ff047b82 */ /* 0x000e240000000a00 */
[----:B0-----:R-:W-:-:S05]  /*0130*/  IMAD.WIDE R4, R11, 0x4, R4 ;  /* 0x000000040b047825 */ /* 0x001fca00078e0204 */
[----:B------:R0:W-:Y:S04]  /*0140*/  STG.E desc[UR4][R4.64], R9 ;  /* 0x0000000904007986 */ /* 0x0001e8000c101904 */
[----:B------:R0:W5:Y:S02]  /*0150*/  LDG.E R7, desc[UR4][R6.64+0x4] ;  /* 0x0000040406077981 */ /* 0x000164000c1e1900 */
.L_x_37:
[----:B0-----:R-:W-:-:S05]  /*0160*/  IMAD.WIDE R4, R9, 0x4, R2 ;  /* 0x0000000409047825 */ /* 0x001fca00078e0202 */
[----:B------:R-:W2:Y:S01]  /*0170*/  LDG.E R8, desc[UR4][R4.64+0x8] ;  /* 0x0000080404087981 */ /* 0x000ea2000c1e1900 */
[----:B-----5:R-:W-:Y:S01]  /*0180*/  IADD3 R13, PT, PT, -R7, RZ, RZ ;  /* 0x000000ff070d7210 */ /* 0x020fe20007ffe1ff */
[----:B------:R-:W-:Y:S01]  /*0190*/  VIADD R6, R9, 0x1 ;  /* 0x0000000109067836 */ /* 0x000fe20000000000 */
[----:B------:R-:W-:Y:S01]  /*01a0*/  MOV R15, R7 ;  /* 0x00000007000f7202 */ /* 0x000fe20000000f00 */
[----:B------:R-:W-:Y:S02]  /*01b0*/  IMAD.MOV.U32 R10, RZ, RZ, R9 ;  /* 0x000000ffff0a7224 */ /* 0x000fe400078e0009 */
[----:B------:R1:W-:Y:S01]  /*01c0*/  STG.E desc[UR4][R4.64+0x4], R13 ;  /* 0x0000040d04007986 */ /* 0x0003e2000c101904 */
[----:B------:R-:W-:Y:S02]  /*01d0*/  MOV R9, R6 ;  /* 0x0000000600097202 */ /* 0x000fe40000000f00 */
[----:B--2---:R-:W-:Y:S01]  /*01e0*/  IADD3 R0, PT, PT, R0, R8, -R7 ;  /* 0x0000000800007210 */ /* 0x004fe20007ffe807 */
[----:B------:R-:W-:-:S03]  /*01f0*/  IMAD.MOV.U32 R7, RZ, RZ, R8 ;  /* 0x000000ffff077224 */ /* 0x000fc600078e0008 */
[----:B------:R-:W-:-:S13]  /*0200*/  ISETP.GT.AND P0, PT, R0, UR6, PT ;  /* 0x0000000600007c0c */ /* 0x000fda000bf04270 */
[----:B-1----:R-:W-:Y:S05]  /*0210*/  @!P0 BRA `(.L_x_37) ;  /* 0xfffffffc00d08947 */ /* 0x002fea000383ffff */
[----:B------:R1:W-:Y:S01]  /*0220*/  STG.E desc[UR4][R4.64+0x4], R15 ;  /* 0x0000040f04007986 */ /* 0x0003e2000c101904 */
[----:B------:R-:W-:Y:S01]  /*0230*/  IADD3 R11, PT, PT, R11, 0x1, RZ ;  /* 0x000000010b0b7810 */ /* 0x000fe20007ffe0ff */
[----:B------:R-:W-:Y:S01]  /*0240*/  IMAD.MOV.U32 R9, RZ, RZ, R10 ;  /* 0x000000ffff097224 */ /* 0x000fe200078e000a */
[----:B------:R-:W-:Y:S06]  /*0250*/  BRA `(.L_x_35) ;  /* 0x0000000000107947 */ /* 0x000fec0003800000 */
.L_x_36:
[----:B------:R-:W0:Y:S02]  /*0260*/  LDC.64 R2, c[0x0][0x380] ;  /* 0x0000e000ff027b82 */ /* 0x000e240000000a00 */
[C---:B0-----:R-:W-:Y:S01]  /*0270*/  IMAD.WIDE R2, R11.reuse, 0x4, R2 ;  /* 0x000000040b027825 */ /* 0x041fe200078e0202 */
[----:B------:R-:W-:-:S04]  /*0280*/  IADD3 R11, PT, PT, R11, 0x1, RZ ;  /* 0x000000010b0b7810 */ /* 0x000fc80007ffe0ff */
[----:B------:R0:W-:Y:S03]  /*0290*/  STG.E desc[UR4][R2.64], R9 ;  /* 0x0000000902007986 */ /* 0x0001e6000c101904 */
.L_x_35:
[----:B------:R-:W2:Y:S01]  /*02a0*/  LDCU UR6, c[0x0][0x390] ;  /* 0x00007200ff0677ac */ /* 0x000ea20008000800 */
[----:B0-----:R-:W-:-:S05]  /*02b0*/  VIADD R9, R9, 0x1 ;  /* 0x0000000109097836 */ /* 0x001fca0000000000 */
[----:B--2---:R-:W-:-:S13]  /*02c0*/  ISETP.GE.AND P0, PT, R9, UR6, PT ;  /* 0x0000000609007c0c */ /* 0x004fda000bf06270 */
[----:B------:R-:W-:Y:S05]  /*02d0*/  @!P0 BRA `(.L_x_38) ;  /* 0xfffffffc00688947 */ /* 0x000fea000383ffff */
[----:B------:R-:W-:Y:S05]  /*02e0*/  EXIT ;  /* 0x000000000000794d */ /* 0x000fea0003800000 */
.L_x_39:
        /* <DEDUP_REMOVED lines=9> */
.L_x_83:


//--------------------- .text._Z20count_workload_mergePiPKiiS1_i --------------------------
	.section	.text._Z20count_workload_mergePiPKiiS1_i,"ax",@progbits
	.align	128
        .global         _Z20count_workload_mergePiPKiiS1_i
        .type           _Z20count_workload_mergePiPKiiS1_i,@function
        .size           _Z20count_workload_mergePiPKiiS1_i,(.L_x_84 - _Z20count_workload_mergePiPKiiS1_i)
        .other          _Z20count_workload_mergePiPKiiS1_i,@"STO_CUDA_ENTRY STV_DEFAULT"
_Z20count_workload_mergePiPKiiS1_i:
.text._Z20count_workload_mergePiPKiiS1_i:
[----:B------:R-:W-:Y:S01]  /*0000*/  LDC R1, c[0x0][0x37c] ;  /* 0x0000df00ff017b82 */ /* 0x000fe20000000800 */
[----:B------:R-:W0:Y:S01]  /*0010*/  LDCU UR6, c[0x0][0x390] ;  /* 0x00007200ff0677ac */ /* 0x000e220008000800 */
[----:B------:R-:W-:Y:S01]  /*0020*/  IMAD.MOV.U32 R7, RZ, RZ, RZ ;  /* 0x000000ffff077224 */ /* 0x000fe200078e00ff */
[----:B------:R-:W1:Y:S01]  /*0030*/  LDCU.64 UR4, c[0x0][0x358] ;  /* 0x00006b00ff0477ac */ /* 0x000e620008000a00 */
[----:B0-----:R-:W-:-:S09]  /*0040*/  UISETP.GE.AND UP0, UPT, UR6, 0x1, UPT ;  /* 0x000000010600788c */ /* 0x001fd2000bf06270 */
[----:B-1----:R-:W-:Y:S05]  /*0050*/  BRA.U !UP0, `(.L_x_40) ;  /* 0x0000000108747547 */ /* 0x002fea000b800000 */
[----:B------:R-:W-:Y:S02]  /*0060*/  HFMA2 R7, -RZ, RZ, 0, 0 ;  /* 0x00000000ff077431 */ /* 0x000fe400000001ff */
[----:B------:R-:W-:-:S07]  /*0070*/  IMAD.MOV.U32 R9, RZ, RZ, RZ ;  /* 0x000000ffff097224 */ /* 0x000fce00078e00ff */
.L_x_44:
[----:B------:R-:W0:Y:S02]  /*0080*/  LDC.64 R4, c[0x0][0x388] ;  /* 0x0000e200ff047b82 */ /* 0x000e240000000a00 */
[----:B0-----:R-:W-:-:S05]  /*0090*/  IMAD.WIDE R2, R9, 0x4, R4 ;  /* 0x0000000409027825 */ /* 0x001fca00078e0204 */
[----:B------:R-:W2:Y:S04]  /*00a0*/  LDG.E R0, desc[UR4][R2.64+0x4] ;  /* 0x0000040402007981 */ /* 0x000ea8000c1e1900 */
[----:B------:R-:W2:Y:S02]  /*00b0*/  LDG.E R11, desc[UR4][R2.64] ;  /* 0x00000004020b7981 */ /* 0x000ea4000c1e1900 */
[----:B--2---:R-:W-:-:S05]  /*00c0*/  IMAD.IADD R11, R0, 0x1, -R11 ;  /* 0x00000001000b7824 */ /* 0x004fca00078e0a0b */
[----:B------:R-:W-:-:S13]  /*00d0*/  ISETP.NE.AND P0, PT, R11, RZ, PT ;  /* 0x000000ff0b00720c */ /* 0x000fda0003f05270 */
[----:B------:R-:W-:Y:S05]  /*00e0*/  @!P0 BRA `(.L_x_41) ;  /* 0x0000000000408947 */ /* 0x000fea0003800000 */
[----:B------:R-:W0:Y:S02]  /*00f0*/  LDCU UR6, c[0x0][0x3a0] ;  /* 0x00007400ff0677ac */ /* 0x000e240008000800 */
[----:B0-----:R-:W-:-:S13]  /*0100*/  ISETP.GE.AND P0, PT, R11, UR6, PT ;  /* 0x000000060b007c0c */ /* 0x001fda000bf06270 */
[----:B------:R-:W-:Y:S05]  /*0110*/  @P0 BRA `(.L_x_42) ;  /* 0x0000000000300947 */ /* 0x000fea0003800000 */
.L_x_43:
[----:B------:R-:W-:-:S06]  /*0120*/  IMAD.WIDE R2, R9, 0x4, R4 ;  /* 0x0000000409027825 */ /* 0x000fcc00078e0204 */
[----:B------:R-:W2:Y:S01]  /*0130*/  LDG.E R2, desc[UR4][R2.64+0x8] ;  /* 0x0000080402027981 */ /* 0x000ea2000c1e1900 */
[----:B------:R-:W-:Y:S01]  /*0140*/  IMAD.MOV.U32 R6, RZ, RZ, R9 ;  /* 0x000000ffff067224 */ /* 0x000fe200078e0009 */
[----:B--2---:R-:W-:Y:S02]  /*0150*/  IADD3 R11, PT, PT, R11, R2, -R0 ;  /* 0x000000020b0b7210 */ /* 0x004fe40007ffe800 */
[----:B------:R-:W-:Y:S02]  /*0160*/  IADD3 R0, PT, PT, R9, 0x1, RZ ;  /* 0x0000000109007810 */ /* 0x000fe40007ffe0ff */
[----:B------:R-:W-:Y:S02]  /*0170*/  ISETP.GT.AND P0, PT, R11, UR6, PT ;  /* 0x000000060b007c0c */ /* 0x000fe4000bf04270 */
[----:B------:R-:W-:Y:S01]  /*0180*/  MOV R9, R0 ;  /* 0x0000000000097202 */ /* 0x000fe20000000f00 */
[----:B------:R-:W-:-:S10]  /*0190*/  IMAD.MOV.U32 R0, RZ, RZ, R2 ;  /* 0x000000ffff007224 */ /* 0x000fd400078e0002 */
[----:B------:R-:W-:Y:S05]  /*01a0*/  @!P0 BRA `(.L_x_43) ;  /* 0xfffffffc00dc8947 */ /* 0x000fea000383ffff */
[----:B------:R-:W-:Y:S01]  /*01b0*/  IADD3 R7, PT, PT, R7, 0x1, RZ ;  /* 0x0000000107077810 */ /* 0x000fe20007ffe0ff */
[----:B------:R-:W-:Y:S01]  /*01c0*/  IMAD.MOV.U32 R9, RZ, RZ, R6 ;  /* 0x000000ffff097224 */ /* 0x000fe200078e0006 */
[----:B------:R-:W-:Y:S06]  /*01d0*/  BRA `(.L_x_41) ;  /* 0x0000000000047947 */ /* 0x000fec0003800000 */
.L_x_42:
[----:B------:R-:W-:-:S07]  /*01e0*/  IADD3 R7, PT, PT, R7, 0x1, RZ ;  /* 0x0000000107077810 */ /* 0x000fce0007ffe0ff */
.L_x_41:
[----:B------:R-:W0:Y:S01]  /*01f0*/  LDCU UR6, c[0x0][0x390] ;  /* 0x00007200ff0677ac */ /* 0x000e220008000800 */
[----:B------:R-:W-:-:S05]  /*0200*/  VIADD R9, R9, 0x1 ;  /* 0x0000000109097836 */ /* 0x000fca0000000000 */
[----:B0-----:R-:W-:-:S13]  /*0210*/  ISETP.GE.AND P0, PT, R9, UR6, PT ;  /* 0x0000000609007c0c */ /* 0x001fda000bf06270 */
[----:B------:R-:W-:Y:S05]  /*0220*/  @!P0 BRA `(.L_x_44) ;  /* 0xfffffffc00948947 */ /* 0x000fea000383ffff */
.L_x_40:
[----:B------:R-:W0:Y:S02]  /*0230*/  LDC.64 R2, c[0x0][0x380] ;  /* 0x0000e000ff027b82 */ /* 0x000e240000000a00 */
[----:B0-----:R-:W-:Y:S01]  /*0240*/  STG.E desc[UR4][R2.64], R7 ;  /* 0x0000000702007986 */ /* 0x001fe2000c101904 */
[----:B------:R-:W-:Y:S05]  /*0250*/  EXIT ;  /* 0x000000000000794d */ /* 0x000fea0003800000 */
.L_x_45:
        /* <DEDUP_REMOVED lines=10> */
.L_x_84:


//--------------------- .text._Z14workload_splitPiPKiii --------------------------
	.section	.text._Z14workload_splitPiPKiii,"ax",@progbits
	.align	128
        .global         _Z14workload_splitPiPKiii
        .type           _Z14workload_splitPiPKiii,@function
        .size           _Z14workload_splitPiPKiii,(.L_x_85 - _Z14workload_splitPiPKiii)
        .other          _Z14workload_splitPiPKiii,@"STO_CUDA_ENTRY STV_DEFAULT"
_Z14workload_splitPiPKiii:
.text._Z14workload_splitPiPKiii:
[----:B------:R-:W-:Y:S08]  /*0000*/  LDC R1, c[0x0][0x37c] ;  /* 0x0000df00ff017b82 */ /* 0x000ff00000000800 */
[----:B------:R-:W0:Y:S02]  /*0010*/  LDC R0, c[0x0][0x390] ;  /* 0x0000e400ff007b82 */ /* 0x000e240000000800 */
[----:B0-----:R-:W-:-:S13]  /*0020*/  ISETP.GE.AND P0, PT, R0, 0x1, PT ;  /* 0x000000010000780c */ /* 0x001fda0003f06270 */
[----:B------:R-:W-:Y:S05]  /*0030*/  @!P0 EXIT ;  /* 0x000000000000894d */ /* 0x000fea0003800000 */
[----:B------:R-:W0:Y:S01]  /*0040*/  LDCU.64 UR4, c[0x0][0x380] ;  /* 0x00007000ff0477ac */ /* 0x000e220008000a00 */
[----:B------:R-:W-:Y:S02]  /*0050*/  IMAD.MOV.U32 R0, RZ, RZ, RZ ;  /* 0x000000ffff007224 */ /* 0x000fe400078e00ff */
[----:B------:R-:W-:Y:S01]  /*0060*/  IMAD.MOV.U32 R4, RZ, RZ, RZ ;  /* 0x000000ffff047224 */ /* 0x000fe200078e00ff */
[----:B------:R-:W1:Y:S01]  /*0070*/  LDCU.64 UR6, c[0x0][0x358] ;  /* 0x00006b00ff0677ac */ /* 0x000e620008000a00 */
[----:B0-----:R-:W-:-:S04]  /*0080*/  UIADD3 UR4, UP0, UPT, UR4, 0x30, URZ ;  /* 0x0000003004047890 */ /* 0x001fc8000ff1e0ff */
[----:B-1----:R-:W-:-:S12]  /*0090*/  UIADD3.X UR5, UPT, UPT, URZ, UR5, URZ, UP0, !UPT ;  /* 0x00000005ff057290 */ /* 0x002fd800087fe4ff */
.L_x_52:
[----:B0-----:R-:W0:Y:S01]  /*00a0*/  LDC.64 R2, c[0x0][0x388] ;  /* 0x0000e200ff027b82 */ /* 0x001e220000000a00 */
[----:B-1----:R-:W1:Y:S01]  /*00b0*/  LDCU UR8, c[0x0][0x390] ;  /* 0x00007200ff0877ac */ /* 0x002e620008000800 */
[----:B0-----:R-:W-:-:S05]  /*00c0*/  IMAD.WIDE.U32 R2, R0, 0x4, R2 ;  /* 0x0000000400027825 */ /* 0x001fca00078e0002 */
[----:B------:R-:W2:Y:S04]  /*00d0*/  LDG.E R5, desc[UR6][R2.64+0x4] ;  /* 0x0000040602057981 */ /* 0x000ea8000c1e1900 */
[----:B---3--:R-:W2:Y:S01]  /*00e0*/  LDG.E R6, desc[UR6][R2.64] ;  /* 0x0000000602067981 */ /* 0x008ea2000c1e1900 */
[----:B------:R-:W-:-:S04]  /*00f0*/  IADD3 R7, PT, PT, R0, 0x1, RZ ;  /* 0x0000000100077810 */ /* 0x000fc80007ffe0ff */
[----:B-1----:R-:W-:Y:S01]  /*0100*/  ISETP.NE.AND P0, PT, R7, UR8, PT ;  /* 0x0000000807007c0c */ /* 0x002fe2000bf05270 */
[----:B--2---:R-:W-:Y:S02]  /*0110*/  IMAD.IADD R5, R5, 0x1, -R6 ;  /* 0x0000000105057824 */ /* 0x004fe400078e0a06 */
[----:B------:R-:W-:Y:S01]  /*0120*/  IMAD.MOV.U32 R6, RZ, RZ, R0 ;  /* 0x000000ffff067224 */ /* 0x000fe200078e0000 */
[----:B------:R-:W-:Y:S02]  /*0130*/  MOV R0, R7 ;  /* 0x0000000700007202 */ /* 0x000fe40000000f00 */
[----:B------:R-:W-:-:S13]  /*0140*/  ISETP.NE.AND P1, PT, R5, RZ, PT ;  /* 0x000000ff0500720c */ /* 0x000fda0003f25270 */
[----:B------:R-:W-:Y:S05]  /*0150*/  @!P1 BRA `(.L_x_46) ;  /* 0x0000000800dc9947 */ /* 0x000fea0003800000 */
[----:B------:R-:W0:Y:S02]  /*0160*/  LDC R8, c[0x0][0x394] ;  /* 0x0000e500ff087b82 */ /* 0x000e240000000800 */
[----:B0-----:R-:W-:-:S13]  /*0170*/  ISETP.GT.AND P1, PT, R5, R8, PT ;  /* 0x000000080500720c */ /* 0x001fda0003f24270 */
[----:B------:R-:W-:Y:S05]  /*0180*/  @!P1 BRA `(.L_x_47) ;  /* 0x0000000800b49947 */ /* 0x000fea0003800000 */
[----:B------:R-:W-:Y:S02]  /*0190*/  IABS R7, R8 ;  /* 0x0000000800077213 */ /* 0x000fe40000000000 */
[----:B------:R-:W-:Y:S02]  /*01a0*/  MOV R19, RZ ;  /* 0x000000ff00137202 */ /* 0x000fe40000000f00 */
[----:B------:R-:W0:Y:S08]  /*01b0*/  I2F.RP R12, R7 ;  /* 0x00000007000c7306 */ /* 0x000e300000209400 */
[----:B0-----:R-:W0:Y:S02]  /*01c0*/  MUFU.RCP R12, R12 ;  /* 0x0000000c000c7308 */ /* 0x001e240000001000 */
[----:B0-----:R-:W-:-:S06]  /*01d0*/  VIADD R10, R12, 0xffffffe ;  /* 0x0ffffffe0c0a7836 */ /* 0x001fcc0000000000 */
[----:B------:R0:W1:Y:S02]  /*01e0*/  F2I.FTZ.U32.TRUNC.NTZ R11, R10 ;  /* 0x0000000a000b7305 */ /* 0x000064000021f000 */
[----:B0-----:R-:W-:Y:S02]  /*01f0*/  HFMA2 R10, -RZ, RZ, 0, 0 ;  /* 0x00000000ff0a7431 */ /* 0x001fe400000001ff */
[----:B-1----:R-:W-:-:S04]  /*0200*/  IMAD.MOV R14, RZ, RZ, -R11 ;  /* 0x000000ffff0e7224 */ /* 0x002fc800078e0a0b */
[----:B------:R-:W-:Y:S01]  /*0210*/  IMAD R9, R14, R7, RZ ;  /* 0x000000070e097224 */ /* 0x000fe200078e02ff */
[----:B------:R-:W-:-:S03]  /*0220*/  IABS R14, R5 ;  /* 0x00000005000e7213 */ /* 0x000fc60000000000 */
[----:B------:R-:W-:Y:S01]  /*0230*/  IMAD.HI.U32 R9, R11, R9, R10 ;  /* 0x000000090b097227 */ /* 0x000fe200078e000a */
[----:B------:R-:W-:-:S04]  /*0240*/  LOP3.LUT R10, R5, R8, RZ, 0x3c, !PT ;  /* 0x00000008050a7212 */ /* 0x000fc800078e3cff */
[----:B------:R-:W-:Y:S01]  /*0250*/  ISETP.GE.AND P1, PT, R10, RZ, PT ;  /* 0x000000ff0a00720c */ /* 0x000fe20003f26270 */
[----:B------:R-:W-:Y:S01]  /*0260*/  IMAD.HI.U32 R11, R9, R14, RZ ;  /* 0x0000000e090b7227 */ /* 0x000fe200078e00ff */
[----:B------:R-:W-:-:S03]  /*0270*/  LOP3.LUT R10, RZ, R8, RZ, 0x33, !PT ;  /* 0x00000008ff0a7212 */ /* 0x000fc600078e33ff */
[----:B------:R-:W-:-:S04]  /*0280*/  IMAD.MOV R12, RZ, RZ, -R11 ;  /* 0x000000ffff0c7224 */ /* 0x000fc800078e0a0b */
[----:B------:R-:W-:-:S05]  /*0290*/  IMAD R12, R7, R12, R14 ;  /* 0x0000000c070c7224 */ /* 0x000fca00078e020e */
[----:B------:R-:W-:-:S13]  /*02a0*/  ISETP.GT.U32.AND P3, PT, R7, R12, PT ;  /* 0x0000000c0700720c */ /* 0x000fda0003f64070 */
[----:B------:R-:W-:Y:S01]  /*02b0*/  @!P3 IMAD.IADD R12, R12, 0x1, -R7 ;  /* 0x000000010c0cb824 */ /* 0x000fe200078e0a07 */
[----:B------:R-:W-:-:S04]  /*02c0*/  @!P3 IADD3 R11, PT, PT, R11, 0x1, RZ ;  /* 0x000000010b0bb810 */ /* 0x000fc80007ffe0ff */
[----:B------:R-:W-:-:S13]  /*02d0*/  ISETP.GE.U32.AND P2, PT, R12, R7, PT ;  /* 0x000000070c00720c */ /* 0x000fda0003f46070 */
[----:B------:R-:W-:Y:S01]  /*02e0*/  @P2 VIADD R11, R11, 0x1 ;  /* 0x000000010b0b2836 */ /* 0x000fe20000000000 */
[----:B------:R-:W-:-:S03]  /*02f0*/  ISETP.NE.AND P2, PT, R8, RZ, PT ;  /* 0x000000ff0800720c */ /* 0x000fc60003f45270 */
[----:B------:R-:W-:-:S05]  /*0300*/  @!P1 IMAD.MOV R11, RZ, RZ, -R11 ;  /* 0x000000ffff0b9224 */ /* 0x000fca00078e0a0b */
        /* <DEDUP_REMOVED lines=9> */
[----:B------:R-:W-:-:S03]  /*03a0*/  IMAD.MOV.U32 R17, RZ, RZ, RZ ;  /* 0x000000ffff117224 */ /* 0x000fc600078e00ff */
[----:B------:R-:W-:-:S07]  /*03b0*/  IADD3 R12, PT, PT, -R13, RZ, RZ ;  /* 0x000000ff0d0c7210 */ /* 0x000fce0007ffe1ff */
.L_x_50:
[----:B--2---:R-:W-:Y:S02]  /*03c0*/  IMAD.U32 R14, RZ, RZ, UR4 ;  /* 0x00000004ff0e7e24 */ /* 0x004fe4000f8e00ff */
[----:B------:R-:W-:Y:S02]  /*03d0*/  IMAD.U32 R15, RZ, RZ, UR5 ;  /* 0x00000005ff0f7e24 */ /* 0x000fe4000f8e00ff */
[----:B------:R-:W-:-:S05]  /*03e0*/  IMAD.WIDE R14, R4, 0x4, R14 ;  /* 0x00000004040e7825 */ /* 0x000fca00078e020e */
[----:B------:R-:W-:Y:S04]  /*03f0*/  STG.E desc[UR6][R14.64+-0x30], R6 ;  /* 0xffffd0060e007986 */ /* 0x000fe8000c101906 */
[----:B------:R-:W2:Y:S04]  /*0400*/  LDG.E R16, desc[UR6][R2.64] ;  /* 0x0000000602107981 */ /* 0x000ea8000c1e1900 */
[----:B------:R-:W-:Y:S04]  /*0410*/  STG.E desc[UR6][R14.64+-0x28], R8 ;  /* 0xffffd8080e007986 */ /* 0x000fe8000c101906 */
[----:B------:R-:W-:Y:S01]  /*0420*/  STG.E desc[UR6][R14.64+-0x24], R6 ;  /* 0xffffdc060e007986 */ /* 0x000fe2000c101906 */
[----:B--2---:R-:W-:-:S05]  /*0430*/  IADD3 R19, PT, PT, R16, R17, RZ ;  /* 0x0000001110137210 */ /* 0x004fca0007ffe0ff */
[----:B------:R0:W-:Y:S04]  /*0440*/  STG.E desc[UR6][R14.64+-0x2c], R19 ;  /* 0xffffd4130e007986 */ /* 0x0001e8000c101906 */
[----:B------:R-:W2:Y:S04]  /*0450*/  LDG.E R16, desc[UR6][R2.64] ;  /* 0x0000000602107981 */ /* 0x000ea8000c1e1900 */
[----:B------:R-:W-:Y:S04]  /*0460*/  STG.E desc[UR6][R14.64+-0x1c], R8 ;  /* 0xffffe4080e007986 */ /* 0x000fe8000c101906 */
[----:B------:R-:W-:Y:S01]  /*0470*/  STG.E desc[UR6][R14.64+-0x18], R6 ;  /* 0xffffe8060e007986 */ /* 0x000fe2000c101906 */
[----:B--2---:R-:W-:-:S05]  /*0480*/  IADD3 R21, PT, PT, R16, R8, R17 ;  /* 0x0000000810157210 */ /* 0x004fca0007ffe011 */
[----:B------:R1:W-:Y:S04]  /*0490*/  STG.E desc[UR6][R14.64+-0x20], R21 ;  /* 0xffffe0150e007986 */ /* 0x0003e8000c101906 */
[----:B------:R-:W2:Y:S01]  /*04a0*/  LDG.E R16, desc[UR6][R2.64] ;  /* 0x0000000602107981 */ /* 0x000ea2000c1e1900 */
[----:B------:R-:W-:-:S03]  /*04b0*/  IMAD R23, R8, 0x2, R17 ;  /* 0x0000000208177824 */ /* 0x000fc600078e0211 */
[----:B------:R-:W-:Y:S04]  /*04c0*/  STG.E desc[UR6][R14.64+-0x10], R8 ;  /* 0xfffff0080e007986 */ /* 0x000fe8000c101906 */
[----:B------:R-:W-:Y:S01]  /*04d0*/  STG.E desc[UR6][R14.64+-0xc], R6 ;  /* 0xfffff4060e007986 */ /* 0x000fe2000c101906 */
[----:B--2---:R-:W-:-:S05]  /*04e0*/  IADD3 R23, PT, PT, R16, R23, RZ ;  /* 0x0000001710177210 */ /* 0x004fca0007ffe0ff */
[----:B------:R2:W-:Y:S04]  /*04f0*/  STG.E desc[UR6][R14.64+-0x14], R23 ;  /* 0xffffec170e007986 */ /* 0x0005e8000c101906 */
[----:B------:R-:W3:Y:S01]  /*0500*/  LDG.E R16, desc[UR6][R2.64] ;  /* 0x0000000602107981 */ /* 0x000ee2000c1e1900 */
[----:B0-----:R-:W-:-:S03]  /*0510*/  IMAD R19, R8, 0x3, R17 ;  /* 0x0000000308137824 */ /* 0x001fc600078e0211 */
[----:B------:R-:W-:Y:S04]  /*0520*/  STG.E desc[UR6][R14.64+-0x4], R8 ;  /* 0xfffffc080e007986 */ /* 0x000fe8000c101906 */
[----:B------:R-:W-:Y:S01]  /*0530*/  STG.E desc[UR6][R14.64], R6 ;  /* 0x000000060e007986 */ /* 0x000fe2000c101906 */
[----:B---3--:R-:W-:-:S05]  /*0540*/  IMAD.IADD R19, R16, 0x1, R19 ;  /* 0x0000000110137824 */ /* 0x008fca00078e0213 */
[----:B------:R0:W-:Y:S04]  /*0550*/  STG.E desc[UR6][R14.64+-0x8], R19 ;  /* 0xfffff8130e007986 */ /* 0x0001e8000c101906 */
[----:B------:R-:W3:Y:S01]  /*0560*/  LDG.E R16, desc[UR6][R2.64] ;  /* 0x0000000602107981 */ /* 0x000ee2000c1e1900 */
[----:B-1----:R-:W-:-:S03]  /*0570*/  LEA R21, R8, R17, 0x2 ;  /* 0x0000001108157211 */ /* 0x002fc600078e10ff */
[----:B------:R-:W-:Y:S04]  /*0580*/  STG.E desc[UR6][R14.64+0x8], R8 ;  /* 0x000008080e007986 */ /* 0x000fe8000c101906 */
[----:B------:R-:W-:Y:S01]  /*0590*/  STG.E desc[UR6][R14.64+0xc], R6 ;  /* 0x00000c060e007986 */ /* 0x000fe2000c101906 */
[----:B---3--:R-:W-:-:S05]  /*05a0*/  IMAD.IADD R21, R16, 0x1, R21 ;  /* 0x0000000110157824 */ /* 0x008fca00078e0215 */
[----:B------:R1:W-:Y:S04]  /*05b0*/  STG.E desc[UR6][R14.64+0x4], R21 ;  /* 0x000004150e007986 */ /* 0x0003e8000c101906 */
[----:B------:R-:W3:Y:S01]  /*05c0*/  LDG.E R16, desc[UR6][R2.64] ;  /* 0x0000000602107981 */ /* 0x000ee2000c1e1900 */
[----:B--2---:R-:W-:-:S03]  /*05d0*/  IMAD R23, R8, 0x5, R17 ;  /* 0x0000000508177824 */ /* 0x004fc600078e0211 */
[----:B------:R2:W-:Y:S04]  /*05e0*/  STG.E desc[UR6][R14.64+0x14], R8 ;  /* 0x000014080e007986 */ /* 0x0005e8000c101906 */
[----:B------:R2:W-:Y:S01]  /*05f0*/  STG.E desc[UR6][R14.64+0x18], R6 ;  /* 0x000018060e007986 */ /* 0x0005e2000c101906 */
[----:B---3--:R-:W-:-:S05]  /*0600*/  IADD3 R23, PT, PT, R16, R23, RZ ;  /* 0x0000001710177210 */ /* 0x008fca0007ffe0ff */
[----:B------:R2:W-:Y:S04]  /*0610*/  STG.E desc[UR6][R14.64+0x10], R23 ;  /* 0x000010170e007986 */ /* 0x0005e8000c101906 */
[----:B------:R-:W3:Y:S01]  /*0620*/  LDG.E R16, desc[UR6][R2.64] ;  /* 0x0000000602107981 */ /* 0x000ee2000c1e1900 */
[----:B0-----:R-:W-:-:S03]  /*0630*/  IMAD R19, R8, 0x6, R17 ;  /* 0x0000000608137824 */ /* 0x001fc600078e0211 */
[----:B------:R2:W-:Y:S04]  /*0640*/  STG.E desc[UR6][R14.64+0x20], R8 ;  /* 0x000020080e007986 */ /* 0x0005e8000c101906 */
[----:B------:R2:W-:Y:S01]  /*0650*/  STG.E desc[UR6][R14.64+0x24], R6 ;  /* 0x000024060e007986 */ /* 0x0005e2000c101906 */
[----:B---3--:R-:W-:-:S05]  /*0660*/  IMAD.IADD R19, R16, 0x1, R19 ;  /* 0x0000000110137824 */ /* 0x008fca00078e0213 */
[----:B------:R2:W-:Y:S04]  /*0670*/  STG.E desc[UR6][R14.64+0x1c], R19 ;  /* 0x00001c130e007986 */ /* 0x0005e8000c101906 */
[----:B------:R-:W3:Y:S01]  /*0680*/  LDG.E R16, desc[UR6][R2.64] ;  /* 0x0000000602107981 */ /* 0x000ee2000c1e1900 */
[----:B------:R-:W-:Y:S01]  /*0690*/  VIADD R12, R12, 0x8 ;  /* 0x000000080c0c7836 */ /* 0x000fe20000000000 */
[----:B------:R-:W-:Y:S01]  /*06a0*/  IADD3 R4, PT, PT, R4, 0x18, RZ ;  /* 0x0000001804047810 */ /* 0x000fe20007ffe0ff */
[C-C-:B-1----:R-:W-:Y:S01]  /*06b0*/  IMAD R21, R8.reuse, 0x7, R17.reuse ;  /* 0x0000000708157824 */ /* 0x142fe200078e0211 */
[----:B------:R2:W-:Y:S01]  /*06c0*/  STG.E desc[UR6][R14.64+0x2c], R8 ;  /* 0x00002c080e007986 */ /* 0x0005e2000c101906 */
[----:B------:R-:W-:Y:S01]  /*06d0*/  IMAD R17, R8, 0x8, R17 ;  /* 0x0000000808117824 */ /* 0x000fe200078e0211 */
[----:B------:R-:W-:-:S02]  /*06e0*/  ISETP.NE.AND P3, PT, R12, RZ, PT ;  /* 0x000000ff0c00720c */ /* 0x000fc40003f65270 */
[----:B---3--:R-:W-:-:S05]  /*06f0*/  IADD3 R21, PT, PT, R16, R21, RZ ;  /* 0x0000001510157210 */ /* 0x008fca0007ffe0ff */
[----:B------:R2:W-:Y:S06]  /*0700*/  STG.E desc[UR6][R14.64+0x28], R21 ;  /* 0x000028150e007986 */ /* 0x0005ec000c101906 */
[----:B------:R-:W-:Y:S05]  /*0710*/  @P3 BRA `(.L_x_50) ;  /* 0xfffffffc00283947 */ /* 0x000fea000383ffff */
.L_x_49:
[----:B--2---:R-:W-:Y:S01]  /*0720*/  MOV R19, R11 ;  /* 0x0000000b00137202 */ /* 0x004fe20000000f00 */
[----:B------:R-:W-:Y:S06]  /*0730*/  @!P1 BRA `(.L_x_48) ;  /* 0x0000000000ec9947 */ /* 0x000fec0003800000 */
[----:B------:R-:W-:Y:S02]  /*0740*/  ISETP.GE.U32.AND P1, PT, R18, 0x4, PT ;  /* 0x000000041200780c */ /* 0x000fe40003f26070 */
[----:B------:R-:W-:-:S04]  /*0750*/  LOP3.LUT R16, R11, 0x3, RZ, 0xc0, !PT ;  /* 0x000000030b107812 */ /* 0x000fc800078ec0ff */
[----:B------:R-:W-:-:S07]  /*0760*/  ISETP.NE.AND P3, PT, R16, RZ, PT ;  /* 0x000000ff1000720c */ /* 0x000fce0003f65270 */
[----:B------:R-:W-:Y:S06]  /*0770*/  @!P1 BRA `(.L_x_51) ;  /* 0x0000000000689947 */ /* 0x000fec0003800000 */
[----:B------:R-:W0:Y:S02]  /*0780*/  LDC.64 R14, c[0x0][0x380] ;  /* 0x0000e000ff0e7b82 */ /* 0x000e240000000a00 */
[----:B0-----:R-:W-:-:S05]  /*0790*/  IMAD.WIDE R14, R4, 0x4, R14 ;  /* 0x00000004040e7825 */ /* 0x001fca00078e020e */
[----:B------:R0:W-:Y:S04]  /*07a0*/  STG.E desc[UR6][R14.64], R6 ;  /* 0x000000060e007986 */ /* 0x0001e8000c101906 */
[----:B------:R-:W2:Y:S04]  /*07b0*/  LDG.E R12, desc[UR6][R2.64] ;  /* 0x00000006020c7981 */ /* 0x000ea8000c1e1900 */
[----:B------:R0:W-:Y:S04]  /*07c0*/  STG.E desc[UR6][R14.64+0x8], R8 ;  /* 0x000008080e007986 */ /* 0x0001e8000c101906 */
[----:B------:R0:W-:Y:S01]  /*07d0*/  STG.E desc[UR6][R14.64+0xc], R6 ;  /* 0x00000c060e007986 */ /* 0x0001e2000c101906 */
[----:B--2---:R-:W-:-:S05]  /*07e0*/  IMAD R17, R13, R8, R12 ;  /* 0x000000080d117224 */ /* 0x004fca00078e020c */
[----:B------:R0:W-:Y:S04]  /*07f0*/  STG.E desc[UR6][R14.64+0x4], R17 ;  /* 0x000004110e007986 */ /* 0x0001e8000c101906 */
[----:B------:R-:W2:Y:S01]  /*0800*/  LDG.E R12, desc[UR6][R2.64] ;  /* 0x00000006020c7981 */ /* 0x000ea2000c1e1900 */
[----:B------:R-:W-:-:S03]  /*0810*/  IMAD R19, R13, R8, R8 ;  /* 0x000000080d137224 */ /* 0x000fc600078e0208 */
[----:B------:R0:W-:Y:S04]  /*0820*/  STG.E desc[UR6][R14.64+0x14], R8 ;  /* 0x000014080e007986 */ /* 0x0001e8000c101906 */
[----:B------:R0:W-:Y:S01]  /*0830*/  STG.E desc[UR6][R14.64+0x18], R6 ;  /* 0x000018060e007986 */ /* 0x0001e2000c101906 */
[----:B--2---:R-:W-:-:S05]  /*0840*/  IMAD.IADD R21, R12, 0x1, R19 ;  /* 0x000000010c157824 */ /* 0x004fca00078e0213 */
[----:B------:R0:W-:Y:S04]  /*0850*/  STG.E desc[UR6][R14.64+0x10], R21 ;  /* 0x000010150e007986 */ /* 0x0001e8000c101906 */
[----:B------:R-:W2:Y:S01]  /*0860*/  LDG.E R12, desc[UR6][R2.64] ;  /* 0x00000006020c7981 */ /* 0x000ea2000c1e1900 */
[----:B------:R-:W-:-:S03]  /*0870*/  IADD3 R19, PT, PT, R19, R8, RZ ;  /* 0x0000000813137210 */ /* 0x000fc60007ffe0ff */
[----:B------:R0:W-:Y:S04]  /*0880*/  STG.E desc[UR6][R14.64+0x20], R8 ;  /* 0x000020080e007986 */ /* 0x0001e8000c101906 */
[----:B------:R0:W-:Y:S01]  /*0890*/  STG.E desc[UR6][R14.64+0x24], R6 ;  /* 0x000024060e007986 */ /* 0x0001e2000c101906 */
[----:B--2---:R-:W-:-:S05]  /*08a0*/  IMAD.IADD R23, R12, 0x1, R19 ;  /* 0x000000010c177824 */ /* 0x004fca00078e0213 */
[----:B------:R0:W-:Y:S04]  /*08b0*/  STG.E desc[UR6][R14.64+0x1c], R23 ;  /* 0x00001c170e007986 */ /* 0x0001e8000c101906 */
[----:B------:R-:W2:Y:S01]  /*08c0*/  LDG.E R12, desc[UR6][R2.64] ;  /* 0x00000006020c7981 */ /* 0x000ea2000c1e1900 */
[----:B------:R-:W-:Y:S01]  /*08d0*/  IADD3 R4, PT, PT, R4, 0xc, RZ ;  /* 0x0000000c04047810 */ /* 0x000fe20007ffe0ff */
[----:B------:R-:W-:Y:S02]  /*08e0*/  VIADD R13, R13, 0x4 ;  /* 0x000000040d0d7836 */ /* 0x000fe40000000000 */
[----:B------:R0:W-:Y:S01]  /*08f0*/  STG.E desc[UR6][R14.64+0x2c], R8 ;  /* 0x00002c080e007986 */ /* 0x0001e2000c101906 */
[----:B--2---:R-:W-:-:S05]  /*0900*/  IADD3 R19, PT, PT, R12, R8, R19 ;  /* 0x000000080c137210 */ /* 0x004fca0007ffe013 */
[----:B------:R0:W-:Y:S02]  /*0910*/  STG.E desc[UR6][R14.64+0x28], R19 ;  /* 0x000028130e007986 */ /* 0x0001e4000c101906 */
.L_x_51:
[----:B0-----:R-:W-:Y:S01]  /*0920*/  MOV R19, R11 ;  /* 0x0000000b00137202 */ /* 0x001fe20000000f00 */
[----:B------:R-:W-:Y:S06]  /*0930*/  @!P3 BRA `(.L_x_48) ;  /* 0x00000000006cb947 */ /* 0x000fec0003800000 */
[----:B------:R-:W-:-:S13]  /*0940*/  ISETP.NE.AND P1, PT, R16, 0x1, PT ;  /* 0x000000011000780c */ /* 0x000fda0003f25270 */
[----:B------:R-:W0:Y:S02]  /*0950*/  @P1 LDC.64 R14, c[0x0][0x380] ;  /* 0x0000e000ff0e1b82 */ /* 0x000e240000000a00 */
[----:B0-----:R-:W-:-:S05]  /*0960*/  @P1 IMAD.WIDE R14, R4, 0x4, R14 ;  /* 0x00000004040e1825 */ /* 0x001fca00078e020e */
[----:B------:R-:W-:Y:S04]  /*0970*/  @P1 STG.E desc[UR6][R14.64], R6 ;  /* 0x000000060e001986 */ /* 0x000fe8000c101906 */
[----:B------:R-:W2:Y:S04]  /*0980*/  @P1 LDG.E R12, desc[UR6][R2.64] ;  /* 0x00000006020c1981 */ /* 0x000ea8000c1e1900 */
[----:B------:R-:W-:Y:S04]  /*0990*/  @P1 STG.E desc[UR6][R14.64+0x8], R8 ;  /* 0x000008080e001986 */ /* 0x000fe8000c101906 */
[----:B------:R-:W-:Y:S01]  /*09a0*/  @P1 STG.E desc[UR6][R14.64+0xc], R6 ;  /* 0x00000c060e001986 */ /* 0x000fe2000c101906 */
[----:B------:R-:W-:-:S04]  /*09b0*/  LOP3.LUT R16, R11, 0x1, RZ, 0xc0, !PT ;  /* 0x000000010b107812 */ /* 0x000fc800078ec0ff */
[----:B------:R-:W-:-:S13]  /*09c0*/  ISETP.NE.U32.AND P3, PT, R16, 0x1, PT ;  /* 0x000000011000780c */ /* 0x000fda0003f65070 */
[----:B------:R-:W0:Y:S01]  /*09d0*/  @!P3 LDC.64 R16, c[0x0][0x380] ;  /* 0x0000e000ff10bb82 */ /* 0x000e220000000a00 */
[----:B--2---:R-:W-:-:S05]  /*09e0*/  @P1 IMAD R19, R13, R8, R12 ;  /* 0x000000080d131224 */ /* 0x004fca00078e020c */
[----:B------:R1:W-:Y:S04]  /*09f0*/  @P1 STG.E desc[UR6][R14.64+0x4], R19 ;  /* 0x000004130e001986 */ /* 0x0003e8000c101906 */
[----:B------:R-:W2:Y:S01]  /*0a00*/  @P1 LDG.E R12, desc[UR6][R2.64] ;  /* 0x00000006020c1981 */ /* 0x000ea2000c1e1900 */
[----:B------:R-:W-:Y:S02]  /*0a10*/  @P1 IMAD R21, R13, R8, R8 ;  /* 0x000000080d151224 */ /* 0x000fe400078e0208 */
[----:B------:R-:W-:Y:S01]  /*0a20*/  @P1 VIADD R4, R4, 0x6 ;  /* 0x0000000604041836 */ /* 0x000fe20000000000 */
[----:B------:R3:W-:Y:S03]  /*0a30*/  @P1 STG.E desc[UR6][R14.64+0x14], R8 ;  /* 0x000014080e001986 */ /* 0x0007e6000c101906 */
[----:B0-----:R-:W-:Y:S01]  /*0a40*/  @!P3 IMAD.WIDE R16, R4, 0x4, R16 ;  /* 0x000000040410b825 */ /* 0x001fe200078e0210 */
[----:B--2---:R-:W-:-:S05]  /*0a50*/  @P1 IADD3 R21, PT, PT, R21, R12, RZ ;  /* 0x0000000c15151210 */ /* 0x004fca0007ffe0ff */
[----:B------:R3:W-:Y:S04]  /*0a60*/  @P1 STG.E desc[UR6][R14.64+0x10], R21 ;  /* 0x000010150e001986 */ /* 0x0007e8000c101906 */
[----:B------:R3:W-:Y:S04]  /*0a70*/  @!P3 STG.E desc[UR6][R16.64], R6 ;  /* 0x000000061000b986 */ /* 0x0007e8000c101906 */
[----:B------:R-:W2:Y:S01]  /*0a80*/  @!P3 LDG.E R12, desc[UR6][R2.64] ;  /* 0x00000006020cb981 */ /* 0x000ea2000c1e1900 */
[----:B------:R-:W-:Y:S01]  /*0a90*/  @P1 VIADD R13, R13, 0x2 ;  /* 0x000000020d0d1836 */ /* 0x000fe20000000000 */
[----:B-1----:R-:W-:Y:S01]  /*0aa0*/  MOV R19, R11 ;  /* 0x0000000b00137202 */ /* 0x002fe20000000f00 */
[----:B------:R-:W-:Y:S01]  /*0ab0*/  @!P3 VIADD R4, R4, 0x3 ;  /* 0x000000030404b836 */ /* 0x000fe20000000000 */
[----:B------:R3:W-:Y:S01]  /*0ac0*/  @!P3 STG.E desc[UR6][R16.64+0x8], R8 ;  /* 0x000008081000b986 */ /* 0x0007e2000c101906 */
[----:B--2---:R-:W-:-:S05]  /*0ad0*/  @!P3 IMAD R13, R13, R8, R12 ;  /* 0x000000080d0db224 */ /* 0x004fca00078e020c */
[----:B------:R3:W-:Y:S02]  /*0ae0*/  @!P3 STG.E desc[UR6][R16.64+0x4], R13 ;  /* 0x0000040d1000b986 */ /* 0x0007e4000c101906 */
.L_x_48:
[----:B------:R-:W-:Y:S02]  /*0af0*/  IABS R12, R5 ;  /* 0x00000005000c7213 */ /* 0x000fe40000000000 */
[----:B------:R-:W-:-:S03]  /*0b00*/  ISETP.GE.AND P3, PT, R5, RZ, PT ;  /* 0x000000ff0500720c */ /* 0x000fc60003f66270 */
[----:B------:R-:W-:-:S05]  /*0b10*/  IMAD.HI.U32 R9, R9, R12, RZ ;  /* 0x0000000c09097227 */ /* 0x000fca00078e00ff */
[----:B------:R-:W-:-:S05]  /*0b20*/  IADD3 R9, PT, PT, -R9, RZ, RZ ;  /* 0x000000ff09097210 */ /* 0x000fca0007ffe1ff */
[----:B------:R-:W-:-:S05]  /*0b30*/  IMAD R12, R7, R9, R12 ;  /* 0x00000009070c7224 */ /* 0x000fca00078e020c */
[----:B------:R-:W-:-:S13]  /*0b40*/  ISETP.GT.U32.AND P1, PT, R7, R12, PT ;  /* 0x0000000c0700720c */ /* 0x000fda0003f24070 */
[----:B------:R-:W-:-:S05]  /*0b50*/  @!P1 IMAD.IADD R12, R12, 0x1, -R7 ;  /* 0x000000010c0c9824 */ /* 0x000fca00078e0a07 */
[----:B------:R-:W-:-:S13]  /*0b60*/  ISETP.GT.U32.AND P1, PT, R7, R12, PT ;  /* 0x0000000c0700720c */ /* 0x000fda0003f24070 */
[----:B------:R-:W-:-:S05]  /*0b70*/  @!P1 IADD3 R12, PT, PT, R12, -R7, RZ ;  /* 0x800000070c0c9210 */ /* 0x000fca0007ffe0ff */
[----:B------:R-:W-:-:S05]  /*0b80*/  IMAD.MOV.U32 R5, RZ, RZ, R12 ;  /* 0x000000ffff057224 */ /* 0x000fca00078e000c */
[----:B------:R-:W-:-:S04]  /*0b90*/  @!P3 IADD3 R5, PT, PT, -R5, RZ, RZ ;  /* 0x000000ff0505b210 */ /* 0x000fc80007ffe1ff */
[----:B------:R-:W-:-:S04]  /*0ba0*/  SEL R5, R10, R5, !P2 ;  /* 0x000000050a057207 */ /* 0x000fc80005000000 */
[----:B------:R-:W-:-:S13]  /*0bb0*/  ISETP.NE.AND P1, PT, R5, RZ, PT ;  /* 0x000000ff0500720c */ /* 0x000fda0003f25270 */
[----:B------:R-:W-:Y:S05]  /*0bc0*/  @!P1 BRA `(.L_x_46) ;  /* 0x0000000000409947 */ /* 0x000fea0003800000 */
[----:B------:R-:W0:Y:S02]  /*0bd0*/  LDC.64 R10, c[0x0][0x380] ;  /* 0x0000e000ff0a7b82 */ /* 0x000e240000000a00 */
[----:B0-----:R-:W-:-:S05]  /*0be0*/  IMAD.WIDE R10, R4, 0x4, R10 ;  /* 0x00000004040a7825 */ /* 0x001fca00078e020a */
[----:B------:R1:W-:Y:S04]  /*0bf0*/  STG.E desc[UR6][R10.64], R6 ;  /* 0x000000060a007986 */ /* 0x0003e8000c101906 */
[----:B------:R-:W2:Y:S01]  /*0c00*/  LDG.E R2, desc[UR6][R2.64] ;  /* 0x0000000602027981 */ /* 0x000ea2000c1e1900 */
[----:B------:R-:W-:-:S03]  /*0c10*/  VIADD R4, R4, 0x3 ;  /* 0x0000000304047836 */ /* 0x000fc60000000000 */
[----:B------:R1:W-:Y:S01]  /*0c20*/  STG.E desc[UR6][R10.64+0x8], R5 ;  /* 0x000008050a007986 */ /* 0x0003e2000c101906 */
[----:B--2---:R-:W-:-:S05]  /*0c30*/  IMAD R19, R19, R8, R2 ;  /* 0x0000000813137224 */ /* 0x004fca00078e0202 */
[----:B------:R1:W-:Y:S01]  /*0c40*/  STG.E desc[UR6][R10.64+0x4], R19 ;  /* 0x000004130a007986 */ /* 0x0003e2000c101906 */
[----:B------:R-:W-:Y:S05]  /*0c50*/  BRA `(.L_x_46) ;  /* 0x00000000001c7947 */ /* 0x000fea0003800000 */
.L_x_47:
[----:B------:R-:W0:Y:S02]  /*0c60*/  LDC.64 R8, c[0x0][0x380] ;  /* 0x0000e000ff087b82 */ /* 0x000e240000000a00 */
[----:B0-----:R-:W-:-:S05]  /*0c70*/  IMAD.WIDE R8, R4, 0x4, R8 ;  /* 0x0000000404087825 */ /* 0x001fca00078e0208 */
[----:B------:R0:W-:Y:S04]  /*0c80*/  STG.E desc[UR6][R8.64], R6 ;  /* 0x0000000608007986 */ /* 0x0001e8000c101906 */
[----:B------:R-:W2:Y:S01]  /*0c90*/  LDG.E R3, desc[UR6][R2.64] ;  /* 0x0000000602037981 */ /* 0x000ea2000c1e1900 */
[----:B------:R-:W-:-:S03]  /*0ca0*/  IADD3 R4, PT, PT, R4, 0x3, RZ ;  /* 0x0000000304047810 */ /* 0x000fc60007ffe0ff */
[----:B------:R0:W-:Y:S04]  /*0cb0*/  STG.E desc[UR6][R8.64+0x8], R5 ;  /* 0x0000080508007986 */ /* 0x0001e8000c101906 */
[----:B--2---:R0:W-:Y:S02]  /*0cc0*/  STG.E desc[UR6][R8.64+0x4], R3 ;  /* 0x0000040308007986 */ /* 0x0041e4000c101906 */
.L_x_46:
[----:B------:R-:W-:Y:S05]  /*0cd0*/  @P0 BRA `(.L_x_52) ;  /* 0xfffffff000f00947 */ /* 0x000fea000383ffff */
[----:B------:R-:W-:Y:S05]  /*0ce0*/  EXIT ;  /* 0x000000000000794d */ /* 0x000fea0003800000 */
.L_x_53:
        /* <DEDUP_REMOVED lines=9> */
.L_x_85:


//--------------------- .text._Z20count_workload_splitPiPKiiS1_i --------------------------
	.section	.text._Z20count_workload_splitPiPKiiS1_i,"ax",@progbits
	.align	128
        .global         _Z20count_workload_splitPiPKiiS1_i
        .type           _Z20count_workload_splitPiPKiiS1_i,@function
        .size           _Z20count_workload_splitPiPKiiS1_i,(.L_x_79 - _Z20count_workload_splitPiPKiiS1_i)
        .other          _Z20count_workload_splitPiPKiiS1_i,@"STO_CUDA_ENTRY STV_DEFAULT"
_Z20count_workload_splitPiPKiiS1_i:
.text._Z20count_workload_splitPiPKiiS1_i:
[----:B------:R-:W-:Y:S01]  /*0000*/  LDC R1, c[0x0][0x37c] ;  /* 0x0000df00ff017b82 */ /* 0x000fe20000000800 */
[----:B------:R-:W0:Y:S01]  /*0010*/  LDCU UR4, c[0x0][0x390] ;  /* 0x00007200ff0477ac */ /* 0x000e220008000800 */
[----:B------:R-:W-:Y:S01]  /*0020*/  IMAD.MOV.U32 R2, RZ, RZ, RZ ;  /* 0x000000ffff027224 */ /* 0x000fe200078e00ff */
[----:B------:R-:W1:Y:S01]  /*0030*/  LDCU.64 UR10, c[0x0][0x358] ;  /* 0x00006b00ff0a77ac */ /* 0x000e620008000a00 */
[----:B0-----:R-:W-:-:S09]  /*0040*/  UISETP.GE.AND UP0, UPT, UR4, 0x1, UPT ;  /* 0x000000010400788c */ /* 0x001fd2000bf06270 */
[----:B-1----:R-:W-:Y:S05]  /*0050*/  BRA.U !UP0, `(.L_x_54) ;  /* 0x0000000908487547 */ /* 0x002fea000b800000 */
[----:B------:R-:W0:Y:S01]  /*0060*/  LDCU UR5, c[0x0][0x3a0] ;  /* 0x00007400ff0577ac */ /* 0x000e220008000800 */
[----:B------:R-:W-:Y:S02]  /*0070*/  IMAD.MOV.U32 R6, RZ, RZ, RZ ;  /* 0x000000ffff067224 */ /* 0x000fe400078e00ff */
[----:B------:R-:W-:Y:S01]  /*0080*/  IMAD.MOV.U32 R2, RZ, RZ, RZ ;  /* 0x000000ffff027224 */ /* 0x000fe200078e00ff */
[----:B------:R-:W-:Y:S02]  /*0090*/  UISETP.GE.U32.AND UP0, UPT, UR4, 0x4, UPT ;  /* 0x000000040400788c */ /* 0x000fe4000bf06070 */
[----:B------:R-:W-:Y:S01]  /*00a0*/  ULOP3.LUT UR8, UR4, 0x3, URZ, 0xc0, !UPT ;  /* 0x0000000304087892 */ /* 0x000fe2000f8ec0ff */
[----:B0-----:R-:W-:-:S06]  /*00b0*/  I2FP.F32.S32 R3, UR5 ;  /* 0x0000000500037c45 */ /* 0x001fcc0008201400 */
[----:B------:R-:W-:Y:S05]  /*00c0*/  BRA.U !UP0, `(.L_x_55) ;  /* 0x00000005089c7547 */ /* 0x000fea000b800000 */
[----:B------:R-:W0:Y:S01]  /*00d0*/  LDCU.64 UR6, c[0x0][0x388] ;  /* 0x00007100ff0677ac */ /* 0x000e220008000a00 */
[----:B------:R-:W1:Y:S08]  /*00e0*/  LDC.64 R4, c[0x0][0x388] ;  /* 0x0000e200ff047b82 */ /* 0x000e700000000a00 */
[----:B------:R-:W2:Y:S01]  /*00f0*/  LDC R7, c[0x0][0x3a0] ;  /* 0x0000e800ff077b82 */ /* 0x000ea20000000800 */
[----:B------:R-:W-:Y:S01]  /*0100*/  ULOP3.LUT UR4, UR4, 0x7ffffffc, URZ, 0xc0, !UPT ;  /* 0x7ffffffc04047892 */ /* 0x000fe2000f8ec0ff */
[----:B------:R-:W3:Y:S01]  /*0110*/  LDCU UR9, c[0x0][0x3a0] ;  /* 0x00007400ff0977ac */ /* 0x000ee20008000800 */
[----:B0-----:R-:W-:-:S04]  /*0120*/  UIADD3 UR5, UP0, UPT, UR6, 0x8, URZ ;  /* 0x0000000806057890 */ /* 0x001fc8000ff1e0ff */
[----:B------:R-:W-:Y:S01]  /*0130*/  UIADD3.X UR6, UPT, UPT, URZ, UR7, URZ, UP0, !UPT ;  /* 0x00000007ff067290 */ /* 0x000fe200087fe4ff */
[----:B------:R-:W-:Y:S01]  /*0140*/  IMAD.MOV.U32 R2, RZ, RZ, RZ ;  /* 0x000000ffff027224 */ /* 0x000fe200078e00ff */
[----:B------:R-:W-:Y:S01]  /*0150*/  MOV R6, UR4 ;  /* 0x0000000400067c02 */ /* 0x000fe20008000f00 */
[----:B-1----:R0:W5:Y:S01]  /*0160*/  LDG.E R9, desc[UR10][R4.64] ;  /* 0x0000000a04097981 */ /* 0x002162000c1e1900 */
[----:B------:R-:W-:Y:S01]  /*0170*/  UIADD3 UR7, UPT, UPT, -UR4, URZ, URZ ;  /* 0x000000ff04077290 */ /* 0x000fe2000fffe1ff */
[----:B0-----:R-:W-:Y:S02]  /*0180*/  IMAD.U32 R4, RZ, RZ, UR5 ;  /* 0x00000005ff047e24 */ /* 0x001fe4000f8e00ff */
[----:B--23--:R-:W-:-:S09]  /*0190*/  IMAD.U32 R5, RZ, RZ, UR6 ;  /* 0x00000006ff057e24 */ /* 0x00cfd2000f8e00ff */
.L_x_65:
[----:B------:R-:W2:Y:S01]  /*01a0*/  LDG.E R8, desc[UR10][R4.64+-0x4] ;  /* 0xfffffc0a04087981 */ /* 0x000ea2000c1e1900 */
[----:B------:R-:W-:-:S04]  /*01b0*/  UIADD3 UR7, UPT, UPT, UR7, 0x4, URZ ;  /* 0x0000000407077890 */ /* 0x000fc8000fffe0ff */
[----:B------:R-:W-:Y:S01]  /*01c0*/  UISETP.NE.AND UP0, UPT, UR7, URZ, UPT ;  /* 0x000000ff0700728c */ /* 0x000fe2000bf05270 */
[----:B--2--5:R-:W-:-:S05]  /*01d0*/  IMAD.IADD R0, R8, 0x1, -R9 ;  /* 0x0000000108007824 */ /* 0x024fca00078e0a09 */
[----:B------:R-:W-:-:S13]  /*01e0*/  ISETP.NE.AND P0, PT, R0, RZ, PT ;  /* 0x000000ff0000720c */ /* 0x000fda0003f05270 */
[----:B------:R-:W-:Y:S05]  /*01f0*/  @!P0 BRA `(.L_x_56) ;  /* 0x0000000000488947 */ /* 0x000fea0003800000 */
        /* <DEDUP_REMOVED lines=12> */
[----:B------:R-:W-:Y:S05]  /*02c0*/  CALL.REL.NOINC `($__internal_1_$__cuda_sm3x_div_rn_noftz_f32_slowpath) ;  /* 0x0000000400b87944 */ /* 0x000fea0003c00000 */
[----:B------:R-:W-:-:S07]  /*02d0*/  IMAD.MOV.U32 R9, RZ, RZ, R0 ;  /* 0x000000ffff097224 */ /* 0x000fce00078e0000 */
.L_x_58:
[----:B------:R-:W0:Y:S02]  /*02e0*/  F2I.CEIL.NTZ R9, R9 ;  /* 0x0000000900097305 */ /* 0x000e24000020b100 */
[----:B0-----:R-:W-:Y:S01]  /*02f0*/  IADD3 R2, PT, PT, R2, R9, RZ ;  /* 0x0000000902027210 */ /* 0x001fe20007ffe0ff */
[----:B------:R-:W-:Y:S06]  /*0300*/  BRA `(.L_x_56) ;  /* 0x0000000000047947 */ /* 0x000fec0003800000 */
.L_x_57:
[----:B------:R-:W-:-:S07]  /*0310*/  VIADD R2, R2, 0x1 ;  /* 0x0000000102027836 */ /* 0x000fce0000000000 */
.L_x_56:
[----:B------:R-:W2:Y:S02]  /*0320*/  LDG.E R9, desc[UR10][R4.64] ;  /* 0x0000000a04097981 */ /* 0x000ea4000c1e1900 */
[----:B--2---:R-:W-:-:S05]  /*0330*/  IMAD.IADD R8, R9, 0x1, -R8 ;  /* 0x0000000109087824 */ /* 0x004fca00078e0a08 */
[----:B------:R-:W-:-:S13]  /*0340*/  ISETP.NE.AND P0, PT, R8, RZ, PT ;  /* 0x000000ff0800720c */ /* 0x000fda0003f05270 */
[----:B------:R-:W-:Y:S05]  /*0350*/  @!P0 BRA `(.L_x_59) ;  /* 0x0000000000448947 */ /* 0x000fea0003800000 */
[----:B------:R-:W-:-:S13]  /*0360*/  ISETP.GT.AND P0, PT, R8, R7, PT ;  /* 0x000000070800720c */ /* 0x000fda0003f04270 */
[----:B------:R-:W-:Y:S01]  /*0370*/  @!P0 VIADD R2, R2, 0x1 ;  /* 0x0000000102028836 */ /* 0x000fe20000000000 */
[----:B------:R-:W-:Y:S06]  /*0380*/  @!P0 BRA `(.L_x_59) ;  /* 0x0000000000388947 */ /* 0x000fec0003800000 */
        /* <DEDUP_REMOVED lines=9> */
[----:B------:R-:W-:Y:S01]  /*0420*/  IMAD.MOV.U32 R0, RZ, RZ, R10 ;  /* 0x000000ffff007224 */ /* 0x000fe200078e000a */
[----:B------:R-:W-:-:S07]  /*0430*/  MOV R10, 0x450 ;  /* 0x00000450000a7802 */ /* 0x000fce0000000f00 */
[----:B------:R-:W-:Y:S05]  /*0440*/  CALL.REL.NOINC `($__internal_1_$__cuda_sm3x_div_rn_noftz_f32_slowpath) ;  /* 0x0000000400587944 */ /* 0x000fea0003c00000 */
.L_x_60:
[----:B------:R-:W0:Y:S02]  /*0450*/  F2I.CEIL.NTZ R11, R0 ;  /* 0x00000000000b7305 */ /* 0x000e24000020b100 */
[----:B0-----:R-:W-:-:S07]  /*0460*/  IADD3 R2, PT, PT, R2, R11, RZ ;  /* 0x0000000b02027210 */ /* 0x001fce0007ffe0ff */
.L_x_59:
        /* <DEDUP_REMOVED lines=19> */
.L_x_62:
[----:B------:R-:W0:Y:S02]  /*05a0*/  F2I.CEIL.NTZ R9, R0 ;  /* 0x0000000000097305 */ /* 0x000e24000020b100 */
[----:B0-----:R-:W-:-:S07]  /*05b0*/  IMAD.IADD R2, R2, 0x1, R9 ;  /* 0x0000000102027824 */ /* 0x001fce00078e0209 */
.L_x_61:
[----:B------:R-:W2:Y:S02]  /*05c0*/  LDG.E R9, desc[UR10][R4.64+0x8] ;  /* 0x0000080a04097981 */ /* 0x000ea4000c1e1900 */
[----:B--2---:R-:W-:-:S04]  /*05d0*/  IADD3 R8, PT, PT, -R8, R9, RZ ;  /* 0x0000000908087210 */ /* 0x004fc80007ffe1ff */
        /* <DEDUP_REMOVED lines=17> */
.L_x_64:
[----:B------:R-:W0:Y:S02]  /*06f0*/  F2I.CEIL.NTZ R11, R0 ;  /* 0x00000000000b7305 */ /* 0x000e24000020b100 */
[----:B0-----:R-:W-:-:S07]  /*0700*/  IMAD.IADD R2, R2, 0x1, R11 ;  /* 0x0000000102027824 */ /* 0x001fce00078e020b */
.L_x_63:
[----:B------:R-:W-:-:S05]  /*0710*/  IADD3 R4, P0, PT, R4, 0x10, RZ ;  /* 0x0000001004047810 */ /* 0x000fca0007f1e0ff */
[----:B------:R-:W-:Y:S01]  /*0720*/  IMAD.X R5, RZ, RZ, R5, P0 ;  /* 0x000000ffff057224 */ /* 0x000fe200000e0605 */
[----:B------:R-:W-:Y:S07]  /*0730*/  BRA.U UP0, `(.L_x_65) ;  /* 0xfffffff900987547 */ /* 0x000fee000b83ffff */
.L_x_55:
[----:B------:R-:W-:-:S09]  /*0740*/  UISETP.NE.AND UP0, UPT, UR8, URZ, UPT ;  /* 0x000000ff0800728c */ /* 0x000fd2000bf05270 */
[----:B------:R-:W-:Y:S05]  /*0750*/  BRA.U !UP0, `(.L_x_54) ;  /* 0x0000000108887547 */ /* 0x000fea000b800000 */
[----:B------:R-:W0:Y:S08]  /*0760*/  LDC.64 R8, c[0x0][0x388] ;  /* 0x0000e200ff087b82 */ /* 0x000e300000000a00 */
[----:B------:R-:W1:Y:S01]  /*0770*/  LDC R5, c[0x0][0x3a0] ;  /* 0x0000e800ff057b82 */ /* 0x000e620000000800 */
[----:B0-----:R-:W-:-:S05]  /*0780*/  IMAD.WIDE.U32 R8, R6, 0x4, R8 ;  /* 0x0000000406087825 */ /* 0x001fca00078e0008 */
[----:B------:R0:W5:Y:S01]  /*0790*/  LDG.E R4, desc[UR10][R8.64] ;  /* 0x0000000a08047981 */ /* 0x000162000c1e1900 */
[----:B------:R-:W-:Y:S01]  /*07a0*/  IADD3 R6, P0, PT, R8, 0x4, RZ ;  /* 0x0000000408067810 */ /* 0x000fe20007f1e0ff */
[----:B------:R-:W-:-:S03]  /*07b0*/  UIADD3 UR4, UPT, UPT, -UR8, URZ, URZ ;  /* 0x000000ff08047290 */ /* 0x000fc6000fffe1ff */
[----:B-1----:R-:W-:-:S09]  /*07c0*/  IADD3.X R7, PT, PT, RZ, R9, RZ, P0, !PT ;  /* 0x00000009ff077210 */ /* 0x002fd200007fe4ff */
.L_x_68:
[----:B0-----:R-:W2:Y:S01]  /*07d0*/  LDG.E R9, desc[UR10][R6.64] ;  /* 0x0000000a06097981 */ /* 0x001ea2000c1e1900 */
[----:B------:R-:W-:-:S04]  /*07e0*/  UIADD3 UR4, UPT, UPT, UR4, 0x1, URZ ;  /* 0x0000000104047890 */ /* 0x000fc8000fffe0ff */
[----:B------:R-:W-:Y:S01]  /*07f0*/  UISETP.NE.AND UP0, UPT, UR4, URZ, UPT ;  /* 0x000000ff0400728c */ /* 0x000fe2000bf05270 */
[----:B--2--5:R-:W-:Y:S02]  /*0800*/  IMAD.IADD R0, R9, 0x1, -R4 ;  /* 0x0000000109007824 */ /* 0x024fe400078e0a04 */
[----:B------:R-:W-:-:S03]  /*0810*/  IMAD.MOV.U32 R4, RZ, RZ, R9 ;  /* 0x000000ffff047224 */ /* 0x000fc600078e0009 */
        /* <DEDUP_REMOVED lines=17> */
.L_x_67:
[----:B------:R-:W0:Y:S02]  /*0930*/  F2I.CEIL.NTZ R9, R0 ;  /* 0x0000000000097305 */ /* 0x000e24000020b100 */
[----:B0-----:R-:W-:-:S07]  /*0940*/  IADD3 R2, PT, PT, R2, R9, RZ ;  /* 0x0000000902027210 */ /* 0x001fce0007ffe0ff */
.L_x_66:
[----:B------:R-:W-:-:S05]  /*0950*/  IADD3 R6, P0, PT, R6, 0x4, RZ ;  /* 0x0000000406067810 */ /* 0x000fca0007f1e0ff */
[----:B------:R-:W-:Y:S01]  /*0960*/  IMAD.X R7, RZ, RZ, R7, P0 ;  /* 0x000000ffff077224 */ /* 0x000fe200000e0607 */
[----:B------:R-:W-:Y:S07]  /*0970*/  BRA.U UP0, `(.L_x_68) ;  /* 0xfffffffd00947547 */ /* 0x000fee000b83ffff */
.L_x_54:
[----:B------:R-:W0:Y:S02]  /*0980*/  LDC.64 R4, c[0x0][0x380] ;  /* 0x0000e000ff047b82 */ /* 0x000e240000000a00 */
[----:B0-----:R-:W-:Y:S01]  /*0990*/  STG.E desc[UR10][R4.64], R2 ;  /* 0x0000000204007986 */ /* 0x001fe2000c10190a */
[----:B------:R-:W-:Y:S05]  /*09a0*/  EXIT ;  /* 0x000000000000794d */ /* 0x000fea0003800000 */
        .weak           $__internal_1_$__cuda_sm3x_div_rn_noftz_f32_slowpath
        .type           $__internal_1_$__cuda_sm3x_div_rn_noftz_f32_slowpath,@function
        .size           $__internal_1_$__cuda_sm3x_div_rn_noftz_f32_slowpath,(.L_x_79 - $__internal_1_$__cuda_sm3x_div_rn_noftz_f32_slowpath)
$__internal_1_$__cuda_sm3x_div_rn_noftz_f32_slowpath:
[----:B------:R-:W-:Y:S02]  /*09b0*/  SHF.R.U32.HI R11, RZ, 0x17, R3 ;  /* 0x00000017ff0b7819 */ /* 0x000fe40000011603 */
[----:B------:R-:W-:Y:S02]  /*09c0*/  SHF.R.U32.HI R12, RZ, 0x17, R0 ;  /* 0x00000017ff0c7819 */ /* 0x000fe40000011600 */
[----:B------:R-:W-:Y:S02]  /*09d0*/  LOP3.LUT R11, R11, 0xff, RZ, 0xc0, !PT ;  /* 0x000000ff0b0b7812 */ /* 0x000fe400078ec0ff */
[----:B------:R-:W-:Y:S02]  /*09e0*/  LOP3.LUT R16, R12, 0xff, RZ, 0xc0, !PT ;  /* 0x000000ff0c107812 */ /* 0x000fe400078ec0ff */
[----:B------:R-:W-:Y:S01]  /*09f0*/  MOV R13, R3 ;  /* 0x00000003000d7202 */ /* 0x000fe20000000f00 */
        /* <DEDUP_REMOVED lines=27> */
[----:B------:R-:W-:-:S03]  /*0bb0*/  @!P1 FFMA R13, R3, 1.84467440737095516160e+19, RZ ;  /* 0x5f800000030d9823 */ /* 0x000fc600000000ff */
[----:B------:R-:W-:-:S07]  /*0bc0*/  @!P1 IADD3 R12, PT, PT, R12, 0x40, RZ ;  /* 0x000000400c0c9810 */ /* 0x000fce0007ffe0ff */
.L_x_69:
[----:B------:R-:W-:Y:S01]  /*0bd0*/  LEA R14, R11, 0xc0800000, 0x17 ;  /* 0xc08000000b0e7811 */ /* 0x000fe200078eb8ff */
[----:B------:R-:W-:-:S04]  /*0be0*/  VIADD R16, R16, 0xffffff81 ;  /* 0xffffff8110107836 */ /* 0x000fc80000000000 */
[----:B------:R-:W-:Y:S02]  /*0bf0*/  IMAD.IADD R17, R13, 0x1, -R14 ;  /* 0x000000010d117824 */ /* 0x000fe400078e0a0e */
[C---:B------:R-:W-:Y:S02]  /*0c00*/  IMAD R0, R16.reuse, -0x800000, R0 ;  /* 0xff80000010007824 */ /* 0x040fe400078e0200 */
[----:B------:R0:W1:Y:S01]  /*0c10*/  MUFU.RCP R13, R17 ;  /* 0x00000011000d7308 */ /* 0x0000620000001000 */
[----:B------:R-:W-:Y:S01]  /*0c20*/  FADD.FTZ R15, -R17, -RZ ;  /* 0x800000ff110f7221 */ /* 0x000fe20000010100 */
[----:B0-----:R-:W-:-:S05]  /*0c30*/  IADD3 R17, PT, PT, R16, 0x7f, -R11 ;  /* 0x0000007f10117810 */ /* 0x001fca0007ffe80b */
[----:B------:R-:W-:Y:S02]  /*0c40*/  IMAD.IADD R17, R17, 0x1, R12 ;  /* 0x0000000111117824 */ /* 0x000fe400078e020c */
[----:B-1----:R-:W-:-:S04]  /*0c50*/  FFMA R14, R13, R15, 1 ;  /* 0x3f8000000d0e7423 */ /* 0x002fc8000000000f */
[----:B------:R-:W-:-:S04]  /*0c60*/  FFMA R13, R13, R14, R13 ;  /* 0x0000000e0d0d7223 */ /* 0x000fc8000000000d */
[----:B------:R-:W-:-:S04]  /*0c70*/  FFMA R14, R0, R13, RZ ;  /* 0x0000000d000e7223 */ /* 0x000fc800000000ff */
[----:B------:R-:W-:-:S04]  /*0c80*/  FFMA R18, R15, R14, R0 ;  /* 0x0000000e0f127223 */ /* 0x000fc80000000000 */
[----:B------:R-:W-:-:S04]  /*0c90*/  FFMA R14, R13, R18, R14 ;  /* 0x000000120d0e7223 */ /* 0x000fc8000000000e */
[----:B------:R-:W-:-:S04]  /*0ca0*/  FFMA R15, R15, R14, R0 ;  /* 0x0000000e0f0f7223 */ /* 0x000fc80000000000 */
[----:B------:R-:W-:-:S05]  /*0cb0*/  FFMA R0, R13, R15, R14 ;  /* 0x0000000f0d007223 */ /* 0x000fca000000000e */
[----:B------:R-:W-:-:S04]  /*0cc0*/  SHF.R.U32.HI R11, RZ, 0x17, R0 ;  /* 0x00000017ff0b7819 */ /* 0x000fc80000011600 */
[----:B------:R-:W-:-:S04]  /*0cd0*/  LOP3.LUT R11, R11, 0xff, RZ, 0xc0, !PT ;  /* 0x000000ff0b0b7812 */ /* 0x000fc800078ec0ff */
[----:B------:R-:W-:-:S05]  /*0ce0*/  IADD3 R16, PT, PT, R11, R17, RZ ;  /* 0x000000110b107210 */ /* 0x000fca0007ffe0ff */
        /* <DEDUP_REMOVED lines=10> */
[-CC-:B------:R-:W-:Y:S01]  /*0d90*/  FFMA.RZ R11, R13, R15.reuse, R14.reuse ;  /* 0x0000000f0d0b7223 */ /* 0x180fe2000000c00e */
[C---:B------:R-:W-:Y:S02]  /*0da0*/  ISETP.NE.AND P2, PT, R16.reuse, RZ, PT ;  /* 0x000000ff1000720c */ /* 0x040fe40003f45270 */
[C---:B------:R-:W-:Y:S02]  /*0db0*/  ISETP.NE.AND P1, PT, R16.reuse, RZ, PT ;  /* 0x000000ff1000720c */ /* 0x040fe40003f25270 */
[----:B------:R-:W-:Y:S01]  /*0dc0*/  LOP3.LUT R12, R11, 0x7fffff, RZ, 0xc0, !PT ;  /* 0x007fffff0b0c7812 */ /* 0x000fe200078ec0ff */
[CCC-:B------:R-:W-:Y:S01]  /*0dd0*/  FFMA.RP R11, R13.reuse, R15.reuse, R14.reuse ;  /* 0x0000000f0d0b7223 */ /* 0x1c0fe2000000800e */
[----:B------:R-:W-:Y:S01]  /*0de0*/  FFMA.RM R14, R13, R15, R14 ;  /* 0x0000000f0d0e7223 */ /* 0x000fe2000000400e */
[----:B------:R-:W-:Y:S01]  /*0df0*/  VIADD R13, R16, 0x20 ;  /* 0x00000020100d7836 */ /* 0x000fe20000000000 */
[----:B------:R-:W-:Y:S01]  /*0e00*/  LOP3.LUT R12, R12, 0x800000, RZ, 0xfc, !PT ;  /* 0x008000000c0c7812 */ /* 0x000fe200078efcff */
[----:B------:R-:W-:-:S02]  /*0e10*/  IMAD.MOV R15, RZ, RZ, -R16 ;  /* 0x000000ffff0f7224 */ /* 0x000fc400078e0a10 */
        /* <DEDUP_REMOVED lines=9> */
[----:B------:R-:W-:-:S04]  /*0eb0*/  LOP3.LUT R12, R12, R11, RZ, 0xc0, !PT ;  /* 0x0000000b0c0c7212 */ /* 0x000fc800078ec0ff */
[----:B------:R-:W-:-:S04]  /*0ec0*/  IADD3 R13, PT, PT, R13, R12, RZ ;  /* 0x0000000c0d0d7210 */ /* 0x000fc80007ffe0ff */
[----:B------:R-:W-:Y:S01]  /*0ed0*/  LOP3.LUT R0, R13, R0, RZ, 0xfc, !PT ;  /* 0x000000000d007212 */ /* 0x000fe200078efcff */
[----:B------:R-:W-:Y:S06]  /*0ee0*/  BRA `(.L_x_76) ;  /* 0x0000000000347947 */ /* 0x000fec0003800000 */
.L_x_75:
[----:B------:R-:W-:-:S04]  /*0ef0*/  LOP3.LUT R0, R0, 0x80000000, RZ, 0xc0, !PT ;  /* 0x8000000000007812 */ /* 0x000fc800078ec0ff */
[----:B------:R-:W-:Y:S01]  /*0f00*/  LOP3.LUT R0, R0, 0x7f800000, RZ, 0xfc, !PT ;  /* 0x7f80000000007812 */ /* 0x000fe200078efcff */
[----:B------:R-:W-:Y:S06]  /*0f10*/  BRA `(.L_x_76) ;  /* 0x0000000000287947 */ /* 0x000fec0003800000 */
.L_x_74:
[----:B------:R-:W-:Y:S01]  /*0f20*/  IMAD R0, R17, 0x800000, R0 ;  /* 0x0080000011007824 */ /* 0x000fe200078e0200 */
[----:B------:R-:W-:Y:S06]  /*0f30*/  BRA `(.L_x_76) ;  /* 0x0000000000207947 */ /* 0x000fec0003800000 */
.L_x_73:
[----:B------:R-:W-:-:S04]  /*0f40*/  LOP3.LUT R0, R13, 0x80000000, R0, 0x48, !PT ;  /* 0x800000000d007812 */ /* 0x000fc800078e4800 */
[----:B------:R-:W-:Y:S01]  /*0f50*/  LOP3.LUT R0, R0, 0x7f800000, RZ, 0xfc, !PT ;  /* 0x7f80000000007812 */ /* 0x000fe200078efcff */
[----:B------:R-:W-:Y:S06]  /*0f60*/  BRA `(.L_x_76) ;  /* 0x0000000000147947 */ /* 0x000fec0003800000 */
.L_x_72:
[----:B------:R-:W-:Y:S01]  /*0f70*/  LOP3.LUT R0, R13, 0x80000000, R0, 0x48, !PT ;  /* 0x800000000d007812 */ /* 0x000fe200078e4800 */
[----:B------:R-:W-:Y:S06]  /*0f80*/  BRA `(.L_x_76) ;  /* 0x00000000000c7947 */ /* 0x000fec0003800000 */
.L_x_71:
[----:B------:R-:W0:Y:S01]  /*0f90*/  MUFU.RSQ R0, -QNAN ;  /* 0xffc0000000007908 */ /* 0x000e220000001400 */
[----:B------:R-:W-:Y:S05]  /*0fa0*/  BRA `(.L_x_76) ;  /* 0x0000000000047947 */ /* 0x000fea0003800000 */
.L_x_70:
[----:B------:R-:W-:-:S07]  /*0fb0*/  FADD.FTZ R0, R0, R3 ;  /* 0x0000000300007221 */ /* 0x000fce0000010000 */
.L_x_76:
[----:B------:R-:W-:-:S04]  /*0fc0*/  IMAD.MOV.U32 R11, RZ, RZ, 0x0 ;  /* 0x00000000ff0b7424 */ /* 0x000fc800078e00ff */
[----:B0-----:R-:W-:Y:S05]  /*0fd0*/  RET.REL.NODEC R10 `(_Z20count_workload_splitPiPKiiS1_i) ;  /* 0xfffffff00a087950 */ /* 0x001fea0003c3ffff */
.L_x_77:
        /* <DEDUP_REMOVED lines=10> */
.L_x_79:


//--------------------- .nv.shared.reserved.0     --------------------------
	.section	.nv.shared.reserved.0,"aw",@nobits
	.weak		__nv_reservedSMEM_offset_0_alias
	.size		__nv_reservedSMEM_offset_0_alias, 0, 64
	.other		__nv_reservedSMEM_offset_0_alias,@"STO_CUDA_RESERVED_SHARED STV_DEFAULT"
__nv_reservedSMEM_offset_0_alias:
	.zero		0
	.zero		64


//--------------------- .nv.constant0._Z8bsr2bcooPKiiS0_Pi --------------------------
	.section	.nv.constant0._Z8bsr2bcooPKiiS0_Pi,"a",@progbits
	.sectionflags	@""
	.align	4
.nv.constant0._Z8bsr2bcooPKiiS0_Pi:
	.zero		928


//--------------------- .nv.constant0._Z15getWorkloadInfoPKiiiPiS1_iS1_ --------------------------
	.section	.nv.constant0._Z15getWorkloadInfoPKiiiPiS1_iS1_,"a",@progbits
	.sectionflags	@""
	.align	4
.nv.constant0._Z15getWorkloadInfoPKiiiPiS1_iS1_:
	.zero		944


//--------------------- .nv.constant0._Z30count_workload_merge_and_splitPiS_iPKii --------------------------
	.section	.nv.constant0._Z30count_workload_merge_and_splitPiS_iPKii,"a",@progbits
	.sectionflags	@""
	.align	4
.nv.constant0._Z30count_workload_merge_and_splitPiS_iPKii:
	.zero		932


//--------------------- .nv.constant0._Z14workload_mergePiS_iPKii --------------------------
	.section	.nv.constant0._Z14workload_mergePiS_iPKii,"a",@progbits
	.sectionflags	@""
	.align	4
.nv.constant0._Z14workload_mergePiS_iPKii:
	.zero		932


//--------------------- .nv.constant0._Z20count_workload_mergePiPKiiS1_i --------------------------
	.section	.nv.constant0._Z20count_workload_mergePiPKiiS1_i,"a",@progbits
	.sectionflags	@""
	.align	4
.nv.constant0._Z20count_workload_mergePiPKiiS1_i:
	.zero		932


//--------------------- .nv.constant0._Z14workload_splitPiPKiii --------------------------
	.section	.nv.constant0._Z14workload_splitPiPKiii,"a",@progbits
	.sectionflags	@""
	.align	4
.nv.constant0._Z14workload_splitPiPKiii:
	.zero		920


//--------------------- .nv.constant0._Z20count_workload_splitPiPKiiS1_i --------------------------
	.section	.nv.constant0._Z20count_workload_splitPiPKiiS1_i,"a",@progbits
	.sectionflags	@""
	.align	4
.nv.constant0._Z20count_workload_splitPiPKiiS1_i:
	.zero		932


//--------------------- SYMBOLS --------------------------

	.type		.nv.reservedSmem.offset0,@object
	.size		.nv.reservedSmem.offset0,0x4
